	.target	sm_90a

	.elftype	@"ET_EXEC"


//--------------------- .note.nv.tkinfo           --------------------------
	.section	.note.nv.tkinfo,"",@"SHT_NOTE"
	.sectionflags	@"SHF_NOTE_NV_TKINFO"
	.tkinfo
        /*0018*/ 	.word	0x00000002
        /*0030*/ 	.string	""
        /*0030*/ 	.string	"ptxas"
        /*0030*/ 	.string	"Cuda compilation tools, release 13.0, V13.0.88"
        /*0030*/ 	.string	"Build cuda_13.0.r13.0/compiler.36424714_0"
        /*0030*/ 	.string	"-v  -suppress-debug-info  -lineinfo  -arch sm_90a "



//--------------------- .note.nv.cuinfo           --------------------------
	.section	.note.nv.cuinfo,"",@"SHT_NOTE"
	.sectionflags	@"SHF_NOTE_NV_CUINFO"
        /*0018*/ 	.short	0x0002
        /*001a*/ 	.short	0x005a
        /*001c*/ 	.short	0x0082
	.zero		2


//--------------------- .nv.info                  --------------------------
	.section	.nv.info,"",@"SHT_CUDA_INFO"
	.align	4


	//----- nvinfo : EIATTR_REGCOUNT
	.align		4
        /*0000*/ 	.byte	0x04, 0x2f
        /*0002*/ 	.short	(.L_1 - .L_0)
	.align		4
.L_0:
        /*0004*/ 	.word	index@(matmul_kernel)
        /*0008*/ 	.word	0x000000ff


	//----- nvinfo : EIATTR_FRAME_SIZE
	.align		4
.L_1:
        /*000c*/ 	.byte	0x04, 0x11
        /*000e*/ 	.short	(.L_3 - .L_2)
	.align		4
.L_2:
        /*0010*/ 	.word	index@(matmul_kernel)
        /*0014*/ 	.word	0x00000008


	//----- nvinfo : EIATTR_MIN_STACK_SIZE
	.align		4
.L_3:
        /*0018*/ 	.byte	0x04, 0x12
        /*001a*/ 	.short	(.L_5 - .L_4)
	.align		4
.L_4:
        /*001c*/ 	.word	index@(matmul_kernel)
        /*0020*/ 	.word	0x00000008
.L_5:


//--------------------- .nv.compat                --------------------------
	.section	.nv.compat,"",@"SHT_CUDA_COMPAT_INFO"
	.align	4
        /*0000*/ 	.byte	0x02, 0x09, 0x01, 0x00, 0x02, 0x02, 0x04, 0x00, 0x02, 0x05, 0x05, 0x00, 0x03, 0x07, 0x01, 0x01
        /*0010*/ 	.byte	0x02, 0x03, 0x00, 0x00, 0x02, 0x06, 0x01, 0x00, 0x04, 0x0b, 0x08, 0x00, 0x00, 0x00, 0x00, 0x00
        /*0020*/ 	.byte	0x00, 0x00, 0x00, 0x00


//--------------------- .nv.info.matmul_kernel    --------------------------
	.section	.nv.info.matmul_kernel,"",@"SHT_CUDA_INFO"
	.sectionflags	@""
	.align	4


	//----- nvinfo : EIATTR_CUDA_API_VERSION
	.align		4
        /*0000*/ 	.byte	0x04, 0x37
        /*0002*/ 	.short	(.L_7 - .L_6)
.L_6:
        /*0004*/ 	.word	0x00000082


	//----- nvinfo : EIATTR_KPARAM_INFO
	.align		4
.L_7:
        /*0008*/ 	.byte	0x04, 0x17
        /*000a*/ 	.short	(.L_9 - .L_8)
.L_8:
        /*000c*/ 	.word	0x00000000
        /*0010*/ 	.short	0x000d
        /*0012*/ 	.short	0x0048
        /*0014*/ 	.byte	0x00, 0xf4, 0x21, 0x00


	//----- nvinfo : EIATTR_KPARAM_INFO
	.align		4
.L_9:
        /*0018*/ 	.byte	0x04, 0x17
        /*001a*/ 	.short	(.L_11 - .L_10)
.L_10:
        /*001c*/ 	.word	0x00000000
        /*0020*/ 	.short	0x000c
        /*0022*/ 	.short	0x0040
        /*0024*/ 	.byte	0x00, 0xf4, 0x21, 0x00


	//----- nvinfo : EIATTR_KPARAM_INFO
	.align		4
.L_11:
        /*0028*/ 	.byte	0x04, 0x17
        /*002a*/ 	.short	(.L_13 - .L_12)
.L_12:
        /*002c*/ 	.word	0x00000000
        /*0030*/ 	.short	0x000b
        /*0032*/ 	.short	0x0038
        /*0034*/ 	.byte	0x00, 0xf0, 0x11, 0x00


	//----- nvinfo : EIATTR_KPARAM_INFO
	.align		4
.L_13:
        /*0038*/ 	.byte	0x04, 0x17
        /*003a*/ 	.short	(.L_15 - .L_14)
.L_14:
        /*003c*/ 	.word	0x00000000
        /*0040*/ 	.short	0x000a
        /*0042*/ 	.short	0x0034
        /*0044*/ 	.byte	0x00, 0xf0, 0x11, 0x00


	//----- nvinfo : EIATTR_KPARAM_INFO
	.align		4
.L_15:
        /*0048*/ 	.byte	0x04, 0x17
        /*004a*/ 	.short	(.L_17 - .L_16)
.L_16:
        /*004c*/ 	.word	0x00000000
        /*0050*/ 	.short	0x0009
        /*0052*/ 	.short	0x0030
        /*0054*/ 	.byte	0x00, 0xf0, 0x11, 0x00


	//----- nvinfo : EIATTR_KPARAM_INFO
	.align		4
.L_17:
        /*0058*/ 	.byte	0x04, 0x17
        /*005a*/ 	.short	(.L_19 - .L_18)
.L_18:
        /*005c*/ 	.word	0x00000000
        /*0060*/ 	.short	0x0008
        /*0062*/ 	.short	0x002c
        /*0064*/ 	.byte	0x00, 0xf0, 0x11, 0x00


	//----- nvinfo : EIATTR_KPARAM_INFO
	.align		4
.L_19:
        /*0068*/ 	.byte	0x04, 0x17
        /*006a*/ 	.short	(.L_21 - .L_20)
.L_20:
        /*006c*/ 	.word	0x00000000
        /*0070*/ 	.short	0x0007
        /*0072*/ 	.short	0x0028
        /*0074*/ 	.byte	0x00, 0xf0, 0x11, 0x00


	//----- nvinfo : EIATTR_KPARAM_INFO
	.align		4
.L_21:
        /*0078*/ 	.byte	0x04, 0x17
        /*007a*/ 	.short	(.L_23 - .L_22)
.L_22:
        /*007c*/ 	.word	0x00000000
        /*0080*/ 	.short	0x0006
        /*0082*/ 	.short	0x0024
        /*0084*/ 	.byte	0x00, 0xf0, 0x11, 0x00


	//----- nvinfo : EIATTR_KPARAM_INFO
	.align		4
.L_23:
        /*0088*/ 	.byte	0x04, 0x17
        /*008a*/ 	.short	(.L_25 - .L_24)
.L_24:
        /*008c*/ 	.word	0x00000000
        /*0090*/ 	.short	0x0005
        /*0092*/ 	.short	0x0020
        /*0094*/ 	.byte	0x00, 0xf0, 0x11, 0x00


	//----- nvinfo : EIATTR_KPARAM_INFO
	.align		4
.L_25:
        /*0098*/ 	.byte	0x04, 0x17
        /*009a*/ 	.short	(.L_27 - .L_26)
.L_26:
        /*009c*/ 	.word	0x00000000
        /*00a0*/ 	.short	0x0004
        /*00a2*/ 	.short	0x001c
        /*00a4*/ 	.byte	0x00, 0xf0, 0x11, 0x00


	//----- nvinfo : EIATTR_KPARAM_INFO
	.align		4
.L_27:
        /*00a8*/ 	.byte	0x04, 0x17
        /*00aa*/ 	.short	(.L_29 - .L_28)
.L_28:
        /*00ac*/ 	.word	0x00000000
        /*00b0*/ 	.short	0x0003
        /*00b2*/ 	.short	0x0018
        /*00b4*/ 	.byte	0x00, 0xf0, 0x11, 0x00


	//----- nvinfo : EIATTR_KPARAM_INFO
	.align		4
.L_29:
        /*00b8*/ 	.byte	0x04, 0x17
        /*00ba*/ 	.short	(.L_31 - .L_30)
.L_30:
        /*00bc*/ 	.word	0x00000000
        /*00c0*/ 	.short	0x0002
        /*00c2*/ 	.short	0x0010
        /*00c4*/ 	.byte	0x00, 0xf4, 0x21, 0x00


	//----- nvinfo : EIATTR_KPARAM_INFO
	.align		4
.L_31:
        /*00c8*/ 	.byte	0x04, 0x17
        /*00ca*/ 	.short	(.L_33 - .L_32)
.L_32:
        /*00cc*/ 	.word	0x00000000
        /*00d0*/ 	.short	0x0001
        /*00d2*/ 	.short	0x0008
        /*00d4*/ 	.byte	0x00, 0xf4, 0x21, 0x00


	//----- nvinfo : EIATTR_KPARAM_INFO
	.align		4
.L_33:
        /*00d8*/ 	.byte	0x04, 0x17
        /*00da*/ 	.short	(.L_35 - .L_34)
.L_34:
        /*00dc*/ 	.word	0x00000000
        /*00e0*/ 	.short	0x0000
        /*00e2*/ 	.short	0x0000
        /*00e4*/ 	.byte	0x00, 0xf4, 0x21, 0x00


	//----- nvinfo : EIATTR_EXPLICIT_CLUSTER
	.align		4
.L_35:
        /*00e8*/ 	.byte	0x01, 0x3e
	.zero		2


	//----- nvinfo : EIATTR_CTA_PER_CLUSTER
	.align		4
        /*00ec*/ 	.byte	0x04, 0x3d
        /*00ee*/ 	.short	(.L_37 - .L_36)
.L_36:
        /*00f0*/ 	.word	0x00000004
        /*00f4*/ 	.word	0x00000001
        /*00f8*/ 	.word	0x00000001


	//----- nvinfo : EIATTR_SPARSE_MMA_MASK
	.align		4
.L_37:
        /*00fc*/ 	.byte	0x03, 0x50
        /*00fe*/ 	.short	0x0000


	//----- nvinfo : EIATTR_MAXREG_COUNT
	.align		4
        /*0100*/ 	.byte	0x03, 0x1b
        /*0102*/ 	.short	0x00ff


	//----- nvinfo : EIATTR_NUM_BARRIERS
	.align		4
        /*0104*/ 	.byte	0x02, 0x4c
        /*0106*/ 	.byte	0x01
	.zero		1


	//----- nvinfo : EIATTR_ANNOTATIONS
	.align		4
        /*0108*/ 	.byte	0x04, 0x55
        /*010a*/ 	.short	(.L_39 - .L_38)


	//   ....[0]....
.L_38:
        /*010c*/ 	.word	0x00000001
        /*0110*/ 	.byte	0xe0, 0x15, 0x00, 0x00, 0x01, 0x00, 0x00, 0x00, 0xb0, 0x57, 0x00, 0x00, 0x01, 0x00, 0x00, 0x00
        /*0120*/ 	.byte	0x30, 0x6e, 0x00, 0x00, 0x01, 0x00, 0x00, 0x00, 0xa0, 0x8a, 0x00, 0x00


	//----- nvinfo : EIATTR_MERCURY_ISA_VERSION
	.align		4
.L_39:
        /*012c*/ 	.byte	0x03, 0x5f
        /*012e*/ 	.short	0x0101


	//----- nvinfo : EIATTR_EXIT_INSTR_OFFSETS
	.align		4
        /*0130*/ 	.byte	0x04, 0x1c
        /*0132*/ 	.short	(.L_41 - .L_40)


	//   ....[0]....
.L_40:
        /*0134*/ 	.word	0x0000d2c0


	//   ....[1]....
        /*0138*/ 	.word	0x0000d2e0


	//----- nvinfo : EIATTR_REQNTID
	.align		4
.L_41:
        /*013c*/ 	.byte	0x04, 0x10
        /*013e*/ 	.short	(.L_43 - .L_42)
.L_42:
        /*0140*/ 	.word	0x00000080
        /*0144*/ 	.word	0x00000001
        /*0148*/ 	.word	0x00000001


	//----- nvinfo : EIATTR_CBANK_PARAM_SIZE
	.align		4
.L_43:
        /*014c*/ 	.byte	0x03, 0x19
        /*014e*/ 	.short	0x0050


	//----- nvinfo : EIATTR_PARAM_CBANK
	.align		4
        /*0150*/ 	.byte	0x04, 0x0a
        /*0152*/ 	.short	(.L_45 - .L_44)
	.align		4
.L_44:
        /*0154*/ 	.word	index@(.nv.constant0.matmul_kernel)
        /*0158*/ 	.short	0x0210
        /*015a*/ 	.short	0x0050


	//----- nvinfo : EIATTR_SW_WAR
	.align		4
.L_45:
        /*015c*/ 	.byte	0x04, 0x36
        /*015e*/ 	.short	(.L_47 - .L_46)
.L_46:
        /*0160*/ 	.word	0x00000008
.L_47:


//--------------------- .nv.callgraph             --------------------------
	.section	.nv.callgraph,"",@"SHT_CUDA_CALLGRAPH"
	.align	4
	.sectionentsize	8
	.align		4
        /*0000*/ 	.word	0x00000000
	.align		4
        /*0004*/ 	.word	0xffffffff
	.align		4
        /*0008*/ 	.word	0x00000000
	.align		4
        /*000c*/ 	.word	0xfffffffe
	.align		4
        /*0010*/ 	.word	0x00000000
	.align		4
        /*0014*/ 	.word	0xfffffffd
	.align		4
        /*0018*/ 	.word	0x00000000
	.align		4
        /*001c*/ 	.word	0xfffffffc


//--------------------- .text.matmul_kernel       --------------------------
	.section	.text.matmul_kernel,"ax",@progbits
	.align	128
        .global         matmul_kernel
        .type           matmul_kernel,@function
        .size           matmul_kernel,(.L_x_3 - matmul_kernel)
        .other          matmul_kernel,@"STO_CUDA_ENTRY STV_DEFAULT"
matmul_kernel:
.text.matmul_kernel:
[----:B------:R-:W1:Y:S08]  /*0000*/  LDC R1, c[0x0][0x28] ;  /* 0x00000a00ff017b82 */ /* 0x000e700000000800 */
[----:B------:R-:W2:Y:S01]  /*0010*/  LDC.64 R92, c[0x0][0x228] ;  /* 0x00008a00ff5c7b82 */ /* 0x000ea20000000a00 */
[----:B------:R-:W3:Y:S01]  /*0020*/  S2R R31, SR_CgaCtaId ;  /* 0x00000000001f7919 */ /* 0x000ee20000008800 */
[----:B-1----:R-:W-:Y:S01]  /*0030*/  VIADD R1, R1, 0xfffffff8 ;  /* 0xfffffff801017836 */ /* 0x002fe20000000000 */
[----:B------:R-:W-:Y:S01]  /*0040*/  ULDC.64 UR12, c[0x0][0x208] ;  /* 0x00008200000c7ab9 */ /* 0x000fe20000000a00 */
[----:B------:R-:W-:Y:S01]  /*0050*/  ULDC.64 UR6, c[0x0][0x218] ;  /* 0x0000860000067ab9 */ /* 0x000fe20000000a00 */
[----:B------:R-:W1:Y:S01]  /*0060*/  S2R R179, SR_TID.X ;  /* 0x0000000000b37919 */ /* 0x000e620000002100 */
[----:B------:R-:W-:-:S02]  /*0070*/  ULDC UR8, c[0x0][0x240] ;  /* 0x0000900000087ab9 */ /* 0x000fc40000000800 */
[----:B------:R-:W4:Y:S08]  /*0080*/  S2UR UR4, SR_CTAID.X ;  /* 0x00000000000479c3 */ /* 0x000f300000002500 */
[----:B------:R-:W5:Y:S01]  /*0090*/  LDC.64 R182, c[0x0][0x238] ;  /* 0x00008e00ffb67b82 */ /* 0x000f620000000a00 */
[----:B--2---:R-:W-:-:S05]  /*00a0*/  VIADD R0, R93, 0xff ;  /* 0x000000ff5d007836 */ /* 0x004fca0000000000 */
[----:B------:R-:W-:Y:S02]  /*00b0*/  SHF.R.S32.HI R3, RZ, 0x1f, R0 ;  /* 0x0000001fff037819 */ /* 0x000fe40000011400 */
[----:B----4-:R-:W-:Y:S01]  /*00c0*/  I2FP.F32.U32 R5, UR4 ;  /* 0x0000000400057c45 */ /* 0x010fe20008201000 */
[----:B------:R-:W-:Y:S01]  /*00d0*/  ULDC UR4, c[0x0][0x150] ;  /* 0x0000540000047ab9 */ /* 0x000fe20000000800 */
[----:B------:R-:W-:-:S03]  /*00e0*/  LEA.HI R3, R3, R0, RZ, 0x8 ;  /* 0x0000000003037211 */ /* 0x000fc600078f40ff */
[----:B------:R-:W-:Y:S01]  /*00f0*/  FMUL R5, R5, UR4 ;  /* 0x0000000405057c20 */ /* 0x000fe20008400000 */
[----:B------:R-:W-:Y:S01]  /*0100*/  SHF.R.S32.HI R3, RZ, 0x8, R3 ;  /* 0x00000008ff037819 */ /* 0x000fe20000011403 */
[----:B------:R-:W-:Y:S01]  /*0110*/  ULDC.64 UR4, c[0x0][0x210] ;  /* 0x0000840000047ab9 */ /* 0x000fe20000000a00 */
[C---:B-1----:R-:W-:Y:S01]  /*0120*/  LOP3.LUT R211, R179.reuse, 0x60, RZ, 0xc0, !PT ;  /* 0x00000060b3d37812 */ /* 0x042fe200078ec0ff */
[C---:B-----5:R-:W-:Y:S01]  /*0130*/  IMAD.SHL.U32 R243, R182.reuse, 0x2, RZ ;  /* 0x00000002b6f37824 */ /* 0x060fe200078e00ff */
[----:B------:R-:W-:Y:S01]  /*0140*/  LOP3.LUT R210, R179, 0x7f, RZ, 0xc0, !PT ;  /* 0x0000007fb3d27812 */ /* 0x000fe200078ec0ff */
[----:B------:R-:W-:Y:S01]  /*0150*/  IMAD.SHL.U32 R4, R3, 0x8, RZ ;  /* 0x0000000803047824 */ /* 0x000fe200078e00ff */
[----:B------:R-:W1:Y:S01]  /*0160*/  F2I.U32.TRUNC.NTZ R5, R5 ;  /* 0x0000000500057305 */ /* 0x000e62000020f000 */
[C---:B------:R-:W-:Y:S02]  /*0170*/  IMAD.SHL.U32 R209, R182.reuse, 0x4, RZ ;  /* 0x00000004b6d17824 */ /* 0x040fe400078e00ff */
[C---:B------:R-:W-:Y:S01]  /*0180*/  IMAD R215, R182.reuse, 0x18, RZ ;  /* 0x00000018b6d77824 */ /* 0x040fe200078e02ff */
[----:B------:R-:W-:Y:S01]  /*0190*/  IABS R7, R4 ;  /* 0x0000000400077213 */ /* 0x000fe20000000000 */
[----:B------:R-:W-:-:S02]  /*01a0*/  IMAD R240, R182, 0x6, RZ ;  /* 0x00000006b6f07824 */ /* 0x000fc400078e02ff */
[C---:B------:R-:W-:Y:S01]  /*01b0*/  IMAD R217, R182.reuse, 0xc, RZ ;  /* 0x0000000cb6d97824 */ /* 0x040fe200078e02ff */
[----:B------:R-:W2:Y:S01]  /*01c0*/  I2F.RP R0, R7 ;  /* 0x0000000700007306 */ /* 0x000ea20000209400 */
[C---:B------:R-:W-:Y:S02]  /*01d0*/  IMAD R242, R182.reuse, 0x3, RZ ;  /* 0x00000003b6f27824 */ /* 0x040fe400078e02ff */
[C---:B------:R-:W-:Y:S02]  /*01e0*/  IMAD.SHL.U32 R238, R182.reuse, 0x8, RZ ;  /* 0x00000008b6ee7824 */ /* 0x040fe400078e00ff */
[C---:B------:R-:W-:Y:S01]  /*01f0*/  IMAD R216, R182.reuse, 0x14, RZ ;  /* 0x00000014b6d87824 */ /* 0x040fe200078e02ff */
[----:B-1----:R-:W-:Y:S01]  /*0200*/  IABS R11, R5 ;  /* 0x00000005000b7213 */ /* 0x002fe20000000000 */
[C---:B------:R-:W-:Y:S02]  /*0210*/  IMAD R113, R182.reuse, 0x28, RZ ;  /* 0x00000028b6717824 */ /* 0x040fe400078e02ff */
[----:B------:R-:W-:-:S02]  /*0220*/  IMAD R241, R182, 0x5, RZ ;  /* 0x00000005b6f17824 */ /* 0x000fc400078e02ff */
[C---:B------:R-:W-:Y:S02]  /*0230*/  IMAD R236, R182.reuse, 0xa, RZ ;  /* 0x0000000ab6ec7824 */ /* 0x040fe400078e02ff */
[C---:B------:R-:W-:Y:S01]  /*0240*/  IMAD R214, R182.reuse, 0x1c, RZ ;  /* 0x0000001cb6d67824 */ /* 0x040fe200078e02ff */
[----:B--2---:R-:W1:Y:S01]  /*0250*/  MUFU.RCP R0, R0 ;  /* 0x0000000000007308 */ /* 0x004e620000001000 */
[C---:B------:R-:W-:Y:S02]  /*0260*/  IMAD R117, R182.reuse, 0x30, RZ ;  /* 0x00000030b6757824 */ /* 0x040fe400078e02ff */
[C---:B------:R-:W-:Y:S02]  /*0270*/  IMAD R239, R182.reuse, 0x7, RZ ;  /* 0x00000007b6ef7824 */ /* 0x040fe400078e02ff */
[C---:B------:R-:W-:Y:S02]  /*0280*/  IMAD R111, R182.reuse, 0x24, RZ ;  /* 0x00000024b66f7824 */ /* 0x040fe400078e02ff */
[----:B------:R-:W-:-:S02]  /*0290*/  IMAD R121, R182, 0x38, RZ ;  /* 0x00000038b6797824 */ /* 0x000fc400078e02ff */
[C---:B------:R-:W-:Y:S02]  /*02a0*/  IMAD R237, R182.reuse, 0x9, RZ ;  /* 0x00000009b6ed7824 */ /* 0x040fe400078e02ff */
[C---:B------:R-:W-:Y:S02]  /*02b0*/  IMAD R233, R182.reuse, 0xe, RZ ;  /* 0x0000000eb6e97824 */ /* 0x040fe400078e02ff */
[C---:B------:R-:W-:Y:S02]  /*02c0*/  IMAD R115, R182.reuse, 0x2c, RZ ;  /* 0x0000002cb6737824 */ /* 0x040fe400078e02ff */
[----:B------:R-:W-:Y:S02]  /*02d0*/  IMAD R235, R182, 0xb, RZ ;  /* 0x0000000bb6eb7824 */ /* 0x000fe400078e02ff */
[----:B-1----:R-:W-:Y:S01]  /*02e0*/  VIADD R2, R0, 0xffffffe ;  /* 0x0ffffffe00027836 */ /* 0x002fe20000000000 */
[----:B------:R-:W-:Y:S01]  /*02f0*/  IABS R0, R4 ;  /* 0x0000000400007213 */ /* 0x000fe20000000000 */
[----:B------:R-:W-:-:S02]  /*0300*/  IMAD.SHL.U32 R231, R182, 0x10, RZ ;  /* 0x00000010b6e77824 */ /* 0x000fc400078e00ff */
[----:B------:R1:W2:Y:S01]  /*0310*/  F2I.FTZ.U32.TRUNC.NTZ R3, R2 ;  /* 0x0000000200037305 */ /* 0x0002a2000021f000 */
[C---:B------:R-:W-:Y:S02]  /*0320*/  IMAD R119, R182.reuse, 0x34, RZ ;  /* 0x00000034b6777824 */ /* 0x040fe400078e02ff */
[----:B------:R-:W-:Y:S02]  /*0330*/  IMAD.MOV R0, RZ, RZ, -R0 ;  /* 0x000000ffff007224 */ /* 0x000fe400078e0a00 */
[C---:B------:R-:W-:Y:S02]  /*0340*/  IMAD R129, R182.reuse, 0x48, RZ ;  /* 0x00000048b6817824 */ /* 0x040fe400078e02ff */
[C---:B------:R-:W-:Y:S02]  /*0350*/  IMAD R234, R182.reuse, 0xd, RZ ;  /* 0x0000000db6ea7824 */ /* 0x040fe400078e02ff */
[----:B-1----:R-:W-:Y:S02]  /*0360*/  IMAD.MOV.U32 R2, RZ, RZ, RZ ;  /* 0x000000ffff027224 */ /* 0x002fe400078e00ff */
[----:B------:R-:W-:-:S02]  /*0370*/  IMAD R229, R182, 0x12, RZ ;  /* 0x00000012b6e57824 */ /* 0x000fc400078e02ff */
[C---:B------:R-:W-:Y:S02]  /*0380*/  IMAD R123, R182.reuse, 0x3c, RZ ;  /* 0x0000003cb67b7824 */ /* 0x040fe400078e02ff */
[--C-:B--2---:R-:W-:Y:S02]  /*0390*/  IMAD.MOV R6, RZ, RZ, -R3.reuse ;  /* 0x000000ffff067224 */ /* 0x104fe400078e0a03 */
[----:B------:R-:W-:Y:S02]  /*03a0*/  IMAD R133, R182, 0x50, RZ ;  /* 0x00000050b6857824 */ /* 0x000fe400078e02ff */
[----:B------:R-:W-:Y:S02]  /*03b0*/  IMAD R9, R6, R7, RZ ;  /* 0x0000000706097224 */ /* 0x000fe400078e02ff */
[----:B------:R-:W-:Y:S02]  /*03c0*/  IMAD R232, R182, 0xf, RZ ;  /* 0x0000000fb6e87824 */ /* 0x000fe400078e02ff */
[----:B------:R-:W-:-:S04]  /*03d0*/  IMAD.HI.U32 R2, R3, R9, R2 ;  /* 0x0000000903027227 */ /* 0x000fc800078e0002 */
[----:B------:R-:W-:Y:S02]  /*03e0*/  IMAD R127, R182, 0x44, RZ ;  /* 0x00000044b67f7824 */ /* 0x000fe400078e02ff */
[----:B------:R-:W-:-:S04]  /*03f0*/  IMAD.HI.U32 R2, R2, R11, RZ ;  /* 0x0000000b02027227 */ /* 0x000fc800078e00ff */
[----:B------:R-:W-:Y:S02]  /*0400*/  IMAD R0, R2, R0, R11 ;  /* 0x0000000002007224 */ /* 0x000fe400078e020b */
[C---:B------:R-:W-:Y:S02]  /*0410*/  IMAD R137, R182.reuse, 0x58, RZ ;  /* 0x00000058b6897824 */ /* 0x040fe400078e02ff */
[C---:B------:R-:W-:Y:S01]  /*0420*/  IMAD R230, R182.reuse, 0x11, RZ ;  /* 0x00000011b6e67824 */ /* 0x040fe200078e02ff */
[----:B------:R-:W-:Y:S01]  /*0430*/  ISETP.GT.U32.AND P1, PT, R7, R0, PT ;  /* 0x000000000700720c */ /* 0x000fe20003f24070 */
[C---:B------:R-:W-:Y:S02]  /*0440*/  IMAD R226, R182.reuse, 0x16, RZ ;  /* 0x00000016b6e27824 */ /* 0x040fe400078e02ff */
[C---:B------:R-:W-:Y:S02]  /*0450*/  IMAD R131, R182.reuse, 0x4c, RZ ;  /* 0x0000004cb6837824 */ /* 0x040fe400078e02ff */
[----:B------:R-:W-:-:S02]  /*0460*/  IMAD R141, R182, 0x60, RZ ;  /* 0x00000060b68d7824 */ /* 0x000fc400078e02ff */
[C---:B------:R-:W-:Y:S02]  /*0470*/  IMAD R228, R182.reuse, 0x13, RZ ;  /* 0x00000013b6e47824 */ /* 0x040fe400078e02ff */
[C---:B------:R-:W-:Y:S02]  /*0480*/  IMAD R135, R182.reuse, 0x54, RZ ;  /* 0x00000054b6877824 */ /* 0x040fe400078e02ff */
[----:B------:R-:W-:Y:S02]  /*0490*/  IMAD R145, R182, 0x68, RZ ;  /* 0x00000068b6917824 */ /* 0x000fe400078e02ff */
[----:B------:R-:W-:Y:S02]  /*04a0*/  @!P1 IMAD.IADD R0, R0, 0x1, -R7 ;  /* 0x0000000100009824 */ /* 0x000fe400078e0a07 */
[----:B------:R-:W-:Y:S01]  /*04b0*/  @!P1 VIADD R2, R2, 0x1 ;  /* 0x0000000102029836 */ /* 0x000fe20000000000 */
[----:B------:R-:W-:Y:S01]  /*04c0*/  ISETP.NE.AND P1, PT, R4, RZ, PT ;  /* 0x000000ff0400720c */ /* 0x000fe20003f25270 */
[----:B------:R-:W-:Y:S01]  /*04d0*/  IMAD R227, R182, 0x15, RZ ;  /* 0x00000015b6e37824 */ /* 0x000fe200078e02ff */
[----:B------:R-:W-:Y:S01]  /*04e0*/  ISETP.GE.U32.AND P0, PT, R0, R7, PT ;  /* 0x000000070000720c */ /* 0x000fe20003f06070 */
[C---:B------:R-:W-:Y:S01]  /*04f0*/  IMAD R223, R182.reuse, 0x1a, RZ ;  /* 0x0000001ab6df7824 */ /* 0x040fe200078e02ff */
[----:B------:R-:W-:Y:S01]  /*0500*/  LOP3.LUT R0, R5, R4, RZ, 0x3c, !PT ;  /* 0x0000000405007212 */ /* 0x000fe200078e3cff */
[----:B------:R-:W-:-:S02]  /*0510*/  IMAD R139, R182, 0x5c, RZ ;  /* 0x0000005cb68b7824 */ /* 0x000fc400078e02ff */
[----:B------:R-:W-:Y:S01]  /*0520*/  IMAD R149, R182, 0x70, RZ ;  /* 0x00000070b6957824 */ /* 0x000fe200078e02ff */
[----:B------:R-:W-:Y:S01]  /*0530*/  ISETP.GE.AND P2, PT, R0, RZ, PT ;  /* 0x000000ff0000720c */ /* 0x000fe20003f46270 */
[----:B------:R-:W-:Y:S02]  /*0540*/  VIADD R0, R92, 0xff ;  /* 0x000000ff5c007836 */ /* 0x000fe40000000000 */
[C---:B------:R-:W-:Y:S02]  /*0550*/  IMAD R225, R182.reuse, 0x17, RZ ;  /* 0x00000017b6e17824 */ /* 0x040fe400078e02ff */
[----:B------:R-:W-:Y:S01]  /*0560*/  IMAD R143, R182, 0x64, RZ ;  /* 0x00000064b68f7824 */ /* 0x000fe200078e02ff */
[----:B------:R-:W-:Y:S01]  /*0570*/  SHF.R.S32.HI R3, RZ, 0x1f, R0 ;  /* 0x0000001fff037819 */ /* 0x000fe20000011400 */
[----:B------:R-:W-:Y:S02]  /*0580*/  @P0 VIADD R2, R2, 0x1 ;  /* 0x0000000102020836 */ /* 0x000fe40000000000 */
[C---:B------:R-:W-:Y:S01]  /*0590*/  IMAD R91, R182.reuse, 0x78, RZ ;  /* 0x00000078b65b7824 */ /* 0x040fe200078e02ff */
[----:B------:R-:W-:Y:S01]  /*05a0*/  LEA.HI R3, R3, R0, RZ, 0x8 ;  /* 0x0000000003037211 */ /* 0x000fe200078f40ff */
[----:B------:R-:W-:-:S02]  /*05b0*/  IMAD R224, R182, 0x19, RZ ;  /* 0x00000019b6e07824 */ /* 0x000fc400078e02ff */
[----:B------:R-:W-:Y:S01]  /*05c0*/  @!P2 IMAD.MOV R2, RZ, RZ, -R2 ;  /* 0x000000ffff02a224 */ /* 0x000fe200078e0a02 */
[----:B------:R-:W-:Y:S01]  /*05d0*/  @!P1 LOP3.LUT R2, RZ, R4, RZ, 0x33, !PT ;  /* 0x00000004ff029212 */ /* 0x000fe200078e33ff */
[C---:B------:R-:W-:Y:S02]  /*05e0*/  IMAD R219, R182.reuse, 0x1e, RZ ;  /* 0x0000001eb6db7824 */ /* 0x040fe400078e02ff */
[----:B------:R-:W-:Y:S02]  /*05f0*/  IMAD R147, R182, 0x6c, RZ ;  /* 0x0000006cb6937824 */ /* 0x000fe400078e02ff */
[----:B------:R-:W-:Y:S02]  /*0600*/  IMAD.SHL.U32 R14, R2, 0x8, RZ ;  /* 0x00000008020e7824 */ /* 0x000fe400078e00ff */
[----:B------:R-:W-:Y:S02]  /*0610*/  IMAD.MOV R2, RZ, RZ, -R2 ;  /* 0x000000ffff027224 */ /* 0x000fe400078e0a02 */
[----:B------:R-:W-:Y:S01]  /*0620*/  IMAD R221, R182, 0x1b, RZ ;  /* 0x0000001bb6dd7824 */ /* 0x000fe200078e02ff */
[----:B------:R-:W-:Y:S01]  /*0630*/  LEA.HI.SX32 R3, R3, -R14, 0x18 ;  /* 0x8000000e03037211 */ /* 0x000fe200078fc2ff */
[----:B------:R-:W-:Y:S01]  /*0640*/  IMAD R17, R4, R2, R5 ;  /* 0x0000000204117224 */ /* 0x000fe200078e0205 */
[----:B------:R-:W-:Y:S01]  /*0650*/  IABS R4, R93 ;  /* 0x0000005d00047213 */ /* 0x000fe20000000000 */
[----:B------:R-:W-:Y:S01]  /*0660*/  IMAD.MOV.U32 R2, RZ, RZ, RZ ;  /* 0x000000ffff027224 */ /* 0x000fe200078e00ff */
[----:B------:R-:W-:Y:S01]  /*0670*/  VIMNMX R12, R3, 0x8, PT ;  /* 0x00000008030c7848 */ /* 0x000fe20003fe0100 */
[C---:B------:R-:W-:Y:S01]  /*0680*/  IMAD R151, R182.reuse, 0x74, RZ ;  /* 0x00000074b6977824 */ /* 0x040fe200078e02ff */
[----:B------:R-:W-:Y:S01]  /*0690*/  IABS R7, R17 ;  /* 0x0000001100077213 */ /* 0x000fe20000000000 */
[----:B------:R-:W1:Y:S01]  /*06a0*/  I2F.RP R8, R4 ;  /* 0x0000000400087306 */ /* 0x000e620000209400 */
[----:B------:R-:W-:Y:S01]  /*06b0*/  IABS R9, R12 ;  /* 0x0000000c00097213 */ /* 0x000fe20000000000 */
[----:B------:R-:W-:-:S02]  /*06c0*/  IMAD R220, R182, 0x1d, RZ ;  /* 0x0000001db6dc7824 */ /* 0x000fc400078e02ff */
[C---:B------:R-:W-:Y:S02]  /*06d0*/  IMAD R85, R182.reuse, 0x7c, RZ ;  /* 0x0000007cb6557824 */ /* 0x040fe400078e02ff */
[----:B------:R-:W-:Y:S02]  /*06e0*/  IMAD R218, R182, 0x1f, RZ ;  /* 0x0000001fb6da7824 */ /* 0x000fe400078e02ff */
[----:B------:R-:W2:Y:S08]  /*06f0*/  I2F.RP R0, R9 ;  /* 0x0000000900007306 */ /* 0x000eb00000209400 */
[----:B-1----:R-:W1:Y:S08]  /*0700*/  MUFU.RCP R8, R8 ;  /* 0x0000000800087308 */ /* 0x002e700000001000 */
[----:B--2---:R-:W2:Y:S01]  /*0710*/  MUFU.RCP R0, R0 ;  /* 0x0000000000007308 */ /* 0x004ea20000001000 */
[----:B-1----:R-:W-:-:S07]  /*0720*/  VIADD R10, R8, 0xffffffe ;  /* 0x0ffffffe080a7836 */ /* 0x002fce0000000000 */
[----:B------:R1:W-:Y:S01]  /*0730*/  F2I.FTZ.U32.TRUNC.NTZ R11, R10 ;  /* 0x0000000a000b7305 */ /* 0x0003e2000021f000 */
[----:B--2---:R-:W-:Y:S01]  /*0740*/  VIADD R3, R0, 0xffffffe ;  /* 0x0ffffffe00037836 */ /* 0x004fe20000000000 */
[----:B------:R-:W-:Y:S01]  /*0750*/  IABS R0, R12 ;  /* 0x0000000c00007213 */ /* 0x000fe20000000000 */
[----:B-1----:R-:W-:-:S05]  /*0760*/  IMAD.MOV.U32 R10, RZ, RZ, RZ ;  /* 0x000000ffff0a7224 */ /* 0x002fca00078e00ff */
[----:B------:R-:W1:Y:S01]  /*0770*/  F2I.FTZ.U32.TRUNC.NTZ R3, R3 ;  /* 0x0000000300037305 */ /* 0x000e62000021f000 */
[----:B------:R-:W-:Y:S02]  /*0780*/  IMAD.MOV R0, RZ, RZ, -R0 ;  /* 0x000000ffff007224 */ /* 0x000fe400078e0a00 */
[----:B-1----:R-:W-:-:S04]  /*0790*/  IMAD.MOV R6, RZ, RZ, -R3 ;  /* 0x000000ffff067224 */ /* 0x002fc800078e0a03 */
[----:B------:R-:W-:Y:S01]  /*07a0*/  IMAD R5, R6, R9, RZ ;  /* 0x0000000906057224 */ /* 0x000fe200078e02ff */
[----:B------:R-:W-:-:S03]  /*07b0*/  MOV R6, 0x400 ;  /* 0x0000040000067802 */ /* 0x000fc60000000f00 */
[----:B------:R-:W-:Y:S01]  /*07c0*/  IMAD.HI.U32 R2, R3, R5, R2 ;  /* 0x0000000503027227 */ /* 0x000fe200078e0002 */
[----:B------:R-:W-:Y:S01]  /*07d0*/  IABS R5, R92 ;  /* 0x0000005c00057213 */ /* 0x000fe20000000000 */
[----:B------:R-:W1:Y:S01]  /*07e0*/  S2R R3, SR_TID.X ;  /* 0x0000000000037919 */ /* 0x000e620000002100 */
[----:B---3--:R-:W-:-:S03]  /*07f0*/  LEA R188, R31, R6, 0x18 ;  /* 0x000000061fbc7211 */ /* 0x008fc600078ec0ff */
[----:B------:R-:W-:-:S04]  /*0800*/  IMAD.HI.U32 R2, R2, R7, RZ ;  /* 0x0000000702027227 */ /* 0x000fc800078e00ff */
[----:B------:R-:W-:Y:S02]  /*0810*/  IMAD R0, R2, R0, R7 ;  /* 0x0000000002007224 */ /* 0x000fe400078e0207 */
[----:B------:R-:W2:Y:S01]  /*0820*/  I2F.RP R7, R5 ;  /* 0x0000000500077306 */ /* 0x000ea20000209400 */
[----:B------:R-:W-:Y:S02]  /*0830*/  IMAD R210, R210, 0x10, R188 ;  /* 0x00000010d2d27824 */ /* 0x000fe400078e02bc */
[----:B------:R-:W-:-:S05]  /*0840*/  ISETP.GT.U32.AND P1, PT, R9, R0, PT ;  /* 0x000000000900720c */ /* 0x000fca0003f24070 */
[----:B--2---:R-:W2:Y:S08]  /*0850*/  MUFU.RCP R7, R7 ;  /* 0x0000000700077308 */ /* 0x004eb00000001000 */
[----:B------:R-:W-:Y:S02]  /*0860*/  @!P1 IMAD.IADD R0, R0, 0x1, -R9 ;  /* 0x0000000100009824 */ /* 0x000fe400078e0a09 */
[----:B------:R-:W-:Y:S01]  /*0870*/  @!P1 VIADD R2, R2, 0x1 ;  /* 0x0000000102029836 */ /* 0x000fe20000000000 */
[----:B------:R-:W-:-:S02]  /*0880*/  ISETP.NE.AND P1, PT, R12, RZ, PT ;  /* 0x000000ff0c00720c */ /* 0x000fc40003f25270 */
[----:B------:R-:W-:Y:S01]  /*0890*/  ISETP.GE.U32.AND P0, PT, R0, R9, PT ;  /* 0x000000090000720c */ /* 0x000fe20003f06070 */
[----:B-1----:R-:W-:Y:S01]  /*08a0*/  IMAD.SHL.U32 R15, R3, 0x10, RZ ;  /* 0x00000010030f7824 */ /* 0x002fe200078e00ff */
[----:B------:R-:W-:Y:S01]  /*08b0*/  LOP3.LUT R0, R17, R12, RZ, 0x3c, !PT ;  /* 0x0000000c11007212 */ /* 0x000fe200078e3cff */
[C---:B------:R-:W-:Y:S01]  /*08c0*/  IMAD.SHL.U32 R8, R3.reuse, 0x40, RZ ;  /* 0x0000004003087824 */ /* 0x040fe200078e00ff */
[C---:B------:R-:W-:Y:S02]  /*08d0*/  LOP3.LUT R6, R3.reuse, 0x7f, RZ, 0xc0, !PT ;  /* 0x0000007f03067812 */ /* 0x040fe400078ec0ff */
[----:B------:R-:W-:Y:S02]  /*08e0*/  ISETP.GE.AND P2, PT, R0, RZ, PT ;  /* 0x000000ff0000720c */ /* 0x000fe40003f46270 */
[----:B------:R-:W-:Y:S01]  /*08f0*/  LOP3.LUT R0, R3, 0x60, RZ, 0xc0, !PT ;  /* 0x0000006003007812 */ /* 0x000fe200078ec0ff */
[----:B------:R-:W-:Y:S02]  /*0900*/  IMAD.SHL.U32 R212, R6, 0x4, RZ ;  /* 0x0000000406d47824 */ /* 0x000fe400078e00ff */
[----:B--2---:R-:W-:Y:S01]  /*0910*/  VIADD R7, R7, 0xffffffe ;  /* 0x0ffffffe07077836 */ /* 0x004fe20000000000 */
[----:B------:R-:W-:Y:S01]  /*0920*/  SHF.R.U32.HI R13, RZ, 0x1, R0 ;  /* 0x00000001ff0d7819 */ /* 0x000fe20000011600 */
[----:B------:R-:W-:Y:S01]  /*0930*/  @P0 VIADD R2, R2, 0x1 ;  /* 0x0000000102020836 */ /* 0x000fe20000000000 */
[----:B------:R-:W-:Y:S01]  /*0940*/  LOP3.LUT R0, R15, 0xf0, RZ, 0xc0, !PT ;  /* 0x000000f00f007812 */ /* 0x000fe200078ec0ff */
[----:B------:R1:W2:Y:S01]  /*0950*/  F2I.FTZ.U32.TRUNC.NTZ R9, R7 ;  /* 0x0000000700097305 */ /* 0x0002a2000021f000 */
[----:B------:R-:W-:Y:S01]  /*0960*/  LOP3.LUT R15, R8, 0x400, RZ, 0xc0, !PT ;  /* 0x00000400080f7812 */ /* 0x000fe200078ec0ff */
[----:B------:R-:W-:Y:S01]  /*0970*/  IMAD.MOV.U32 R16, RZ, RZ, R2 ;  /* 0x000000ffff107224 */ /* 0x000fe200078e0002 */
[----:B------:R-:W-:Y:S01]  /*0980*/  LOP3.LUT R212, R212, R13, RZ, 0x3c, !PT ;  /* 0x0000000dd4d47212 */ /* 0x000fe200078e3cff */
[----:B------:R-:W-:Y:S01]  /*0990*/  IMAD.SHL.U32 R2, R31, 0x80, RZ ;  /* 0x000000801f027824 */ /* 0x000fe200078e00ff */
[----:B------:R-:W-:Y:S01]  /*09a0*/  IADD3 R0, R15, R188, R0 ;  /* 0x000000bc0f007210 */ /* 0x000fe20007ffe000 */
[----:B------:R-:W-:Y:S01]  /*09b0*/  @!P2 IMAD.MOV R16, RZ, RZ, -R16 ;  /* 0x000000ffff10a224 */ /* 0x000fe200078e0a10 */
[----:B------:R-:W-:Y:S01]  /*09c0*/  @!P1 LOP3.LUT R16, RZ, R12, RZ, 0x33, !PT ;  /* 0x0000000cff109212 */ /* 0x000fe200078e33ff */
[----:B------:R-:W-:-:S02]  /*09d0*/  IMAD.MOV R15, RZ, RZ, -R11 ;  /* 0x000000ffff0f7224 */ /* 0x000fc400078e0a0b */
[----:B------:R-:W-:Y:S02]  /*09e0*/  IMAD R211, R211, 0x8, R0 ;  /* 0x00000008d3d37824 */ /* 0x000fe400078e0200 */
[----:B-1----:R-:W-:Y:S02]  /*09f0*/  IMAD.MOV R7, RZ, RZ, -R16 ;  /* 0x000000ffff077224 */ /* 0x002fe400078e0a10 */
[----:B------:R-:W-:Y:S02]  /*0a00*/  IMAD R15, R15, R4, RZ ;  /* 0x000000040f0f7224 */ /* 0x000fe400078e02ff */
[----:B--2---:R-:W-:Y:S02]  /*0a10*/  IMAD.MOV R8, RZ, RZ, -R9 ;  /* 0x000000ffff087224 */ /* 0x004fe400078e0a09 */
[----:B------:R-:W-:Y:S02]  /*0a20*/  IMAD R0, R12, R7, R17 ;  /* 0x000000070c007224 */ /* 0x000fe400078e0211 */
[----:B------:R-:W-:Y:S01]  /*0a30*/  IMAD.MOV.U32 R12, RZ, RZ, R8 ;  /* 0x000000ffff0c7224 */ /* 0x000fe200078e0008 */
[----:B------:R-:W-:Y:S01]  /*0a40*/  LEA.HI R8, R3, R2, RZ, 0x1b ;  /* 0x0000000203087211 */ /* 0x000fe200078fd8ff */
[----:B------:R-:W-:-:S02]  /*0a50*/  IMAD.SHL.U32 R7, R16, 0x100, RZ ;  /* 0x0000010010077824 */ /* 0x000fc400078e00ff */
[----:B------:R-:W-:Y:S02]  /*0a60*/  IMAD R13, R12, R5, RZ ;  /* 0x000000050c0d7224 */ /* 0x000fe400078e02ff */
[----:B------:R-:W-:Y:S01]  /*0a70*/  IMAD.HI.U32 R12, R11, R15, R10 ;  /* 0x0000000f0b0c7227 */ /* 0x000fe200078e000a */
[C---:B------:R-:W-:Y:S02]  /*0a80*/  LOP3.LUT R11, R7.reuse, 0x83, R8, 0xf8, !PT ;  /* 0x00000083070b7812 */ /* 0x040fe400078ef808 */
[----:B------:R-:W-:Y:S01]  /*0a90*/  LOP3.LUT R2, R7, 0x80, R2, 0xf8, !PT ;  /* 0x0000008007027812 */ /* 0x000fe200078ef802 */
[----:B------:R-:W-:Y:S01]  /*0aa0*/  IMAD.MOV.U32 R8, RZ, RZ, RZ ;  /* 0x000000ffff087224 */ /* 0x000fe200078e00ff */
[----:B------:R-:W-:Y:S01]  /*0ab0*/  LOP3.LUT R26, R11, 0x7c, RZ, 0xfc, !PT ;  /* 0x0000007c0b1a7812 */ /* 0x000fe200078efcff */
[----:B------:R-:W-:Y:S01]  /*0ac0*/  IMAD.IADD R0, R14, 0x1, R0 ;  /* 0x000000010e007824 */ /* 0x000fe200078e0200 */
[----:B------:R-:W-:Y:S01]  /*0ad0*/  IABS R15, R11 ;  /* 0x0000000b000f7213 */ /* 0x000fe20000000000 */
[----:B------:R-:W-:Y:S01]  /*0ae0*/  IMAD.HI.U32 R10, R9, R13, R8 ;  /* 0x0000000d090a7227 */ /* 0x000fe200078e0008 */
[----:B------:R-:W-:-:S02]  /*0af0*/  LOP3.LUT R8, R11, 0x4, RZ, 0xfc, !PT ;  /* 0x000000040b087812 */ /* 0x000fc400078efcff */
[----:B------:R-:W-:Y:S02]  /*0b00*/  LOP3.LUT R9, R11, 0x8, RZ, 0xfc, !PT ;  /* 0x000000080b097812 */ /* 0x000fe400078efcff */
[----:B------:R-:W-:Y:S02]  /*0b10*/  IABS R25, R26 ;  /* 0x0000001a00197213 */ /* 0x000fe40000000000 */
[----:B------:R-:W-:Y:S02]  /*0b20*/  ISETP.GE.AND P2, PT, R8, RZ, PT ;  /* 0x000000ff0800720c */ /* 0x000fe40003f46270 */
[----:B------:R-:W-:Y:S01]  /*0b30*/  IABS R17, R8 ;  /* 0x0000000800117213 */ /* 0x000fe20000000000 */
[C---:B------:R-:W-:Y:S01]  /*0b40*/  IMAD.HI.U32 R8, R12.reuse, R15, RZ ;  /* 0x0000000f0c087227 */ /* 0x040fe200078e00ff */
[----:B------:R-:W-:Y:S02]  /*0b50*/  ISETP.GE.AND P3, PT, R9, RZ, PT ;  /* 0x000000ff0900720c */ /* 0x000fe40003f66270 */
[----:B------:R-:W-:Y:S01]  /*0b60*/  IABS R19, R9 ;  /* 0x0000000900137213 */ /* 0x000fe20000000000 */
[----:B------:R-:W-:Y:S01]  /*0b70*/  IMAD.HI.U32 R9, R12, R25, RZ ;  /* 0x000000190c097227 */ /* 0x000fe200078e00ff */
[----:B------:R-:W-:-:S02]  /*0b80*/  LOP3.LUT R20, R11, 0xc, RZ, 0xfc, !PT ;  /* 0x0000000c0b147812 */ /* 0x000fc400078efcff */
[C---:B------:R-:W-:Y:S01]  /*0b90*/  LOP3.LUT R22, R11.reuse, 0x18, RZ, 0xfc, !PT ;  /* 0x000000180b167812 */ /* 0x040fe200078efcff */
[----:B------:R-:W-:Y:S01]  /*0ba0*/  IMAD.MOV R16, RZ, RZ, -R8 ;  /* 0x000000ffff107224 */ /* 0x000fe200078e0a08 */
[----:B------:R-:W-:Y:S01]  /*0bb0*/  IABS R21, R20 ;  /* 0x0000001400157213 */ /* 0x000fe20000000000 */
[----:B------:R-:W-:Y:S01]  /*0bc0*/  IMAD.MOV R18, RZ, RZ, -R9 ;  /* 0x000000ffff127224 */ /* 0x000fe200078e0a09 */
[----:B------:R-:W-:Y:S01]  /*0bd0*/  ISETP.GE.AND P1, PT, R20, RZ, PT ;  /* 0x000000ff1400720c */ /* 0x000fe20003f26270 */
[----:B------:R-:W-:Y:S01]  /*0be0*/  IMAD R9, R4, R16, R15 ;  /* 0x0000001004097224 */ /* 0x000fe200078e020f */
[C---:B------:R-:W-:Y:S01]  /*0bf0*/  LOP3.LUT R20, R11.reuse, 0x14, RZ, 0xfc, !PT ;  /* 0x000000140b147812 */ /* 0x040fe200078efcff */
[----:B------:R-:W-:Y:S01]  /*0c00*/  IMAD.HI.U32 R8, R12, R17, RZ ;  /* 0x000000110c087227 */ /* 0x000fe200078e00ff */
[----:B------:R-:W-:Y:S02]  /*0c10*/  LOP3.LUT R24, R11, 0x1c, RZ, 0xfc, !PT ;  /* 0x0000001c0b187812 */ /* 0x000fe400078efcff */
[----:B------:R-:W-:Y:S01]  /*0c20*/  ISETP.GT.U32.AND P5, PT, R4, R9, PT ;  /* 0x000000090400720c */ /* 0x000fe20003fa4070 */
[----:B------:R-:W-:Y:S01]  /*0c30*/  IMAD.HI.U32 R13, R12, R19, RZ ;  /* 0x000000130c0d7227 */ /* 0x000fe200078e00ff */
[----:B------:R-:W-:-:S02]  /*0c40*/  IABS R23, R22 ;  /* 0x0000001600177213 */ /* 0x000fc40000000000 */
[----:B------:R-:W-:Y:S01]  /*0c50*/  IABS R27, R24 ;  /* 0x00000018001b7213 */ /* 0x000fe20000000000 */
[C---:B------:R-:W-:Y:S01]  /*0c60*/  IMAD R25, R4.reuse, R18, R25 ;  /* 0x0000001204197224 */ /* 0x040fe200078e0219 */
[C---:B------:R-:W-:Y:S01]  /*0c70*/  LOP3.LUT R18, R11.reuse, 0x10, RZ, 0xfc, !PT ;  /* 0x000000100b127812 */ /* 0x040fe200078efcff */
[----:B------:R-:W-:Y:S01]  /*0c80*/  IMAD.MOV R8, RZ, RZ, -R8 ;  /* 0x000000ffff087224 */ /* 0x000fe200078e0a08 */
[----:B------:R-:W-:Y:S01]  /*0c90*/  LOP3.LUT R30, R11, 0x60, RZ, 0xfc, !PT ;  /* 0x000000600b1e7812 */ /* 0x000fe200078efcff */
[----:B------:R-:W-:Y:S01]  /*0ca0*/  IMAD.MOV R15, RZ, RZ, -R13 ;  /* 0x000000ffff0f7224 */ /* 0x000fe200078e0a0d */
[C---:B------:R-:W-:Y:S01]  /*0cb0*/  ISETP.GT.U32.AND P0, PT, R4.reuse, R25, PT ;  /* 0x000000190400720c */ /* 0x040fe20003f04070 */
[C---:B------:R-:W-:Y:S01]  /*0cc0*/  IMAD R13, R4.reuse, R8, R17 ;  /* 0x00000008040d7224 */ /* 0x040fe200078e0211 */
[----:B------:R-:W-:Y:S01]  /*0cd0*/  IABS R51, R30 ;  /* 0x0000001e00337213 */ /* 0x000fe20000000000 */
[----:B------:R-:W-:Y:S01]  /*0ce0*/  @!P5 IMAD.IADD R9, R9, 0x1, -R4 ;  /* 0x000000010909d824 */ /* 0x000fe200078e0a04 */
[----:B------:R-:W-:Y:S01]  /*0cf0*/  LOP3.LUT R28, R11, 0x58, RZ, 0xfc, !PT ;  /* 0x000000580b1c7812 */ /* 0x000fe200078efcff */
[C---:B------:R-:W-:Y:S01]  /*0d00*/  IMAD R15, R4.reuse, R15, R19 ;  /* 0x0000000f040f7224 */ /* 0x040fe200078e0213 */
[----:B------:R-:W-:Y:S01]  /*0d10*/  ISETP.GT.U32.AND P4, PT, R4, R13, PT ;  /* 0x0000000d0400720c */ /* 0x000fe20003f84070 */
[----:B------:R-:W-:Y:S01]  /*0d20*/  IMAD.HI.U32 R14, R12, R21, RZ ;  /* 0x000000150c0e7227 */ /* 0x000fe200078e00ff */
[----:B------:R-:W-:-:S02]  /*0d30*/  ISETP.GT.U32.AND P6, PT, R4, R9, PT ;  /* 0x000000090400720c */ /* 0x000fc40003fc4070 */
[----:B------:R-:W-:Y:S01]  /*0d40*/  IABS R19, R18 ;  /* 0x0000001200137213 */ /* 0x000fe20000000000 */
[----:B------:R-:W-:Y:S01]  /*0d50*/  IMAD.MOV R14, RZ, RZ, -R14 ;  /* 0x000000ffff0e7224 */ /* 0x000fe200078e0a0e */
[----:B------:R-:W-:Y:S01]  /*0d60*/  ISETP.GT.U32.AND P5, PT, R4, R15, PT ;  /* 0x0000000f0400720c */ /* 0x000fe20003fa4070 */
[--C-:B------:R-:W-:Y:S01]  /*0d70*/  @!P0 IMAD.IADD R25, R25, 0x1, -R4.reuse ;  /* 0x0000000119198824 */ /* 0x100fe200078e0a04 */
[----:B------:R-:W-:Y:S01]  /*0d80*/  LOP3.LUT R34, R11, 0x68, RZ, 0xfc, !PT ;  /* 0x000000680b227812 */ /* 0x000fe200078efcff */
[----:B------:R-:W-:Y:S01]  /*0d90*/  IMAD.HI.U32 R8, R12, R19, RZ ;  /* 0x000000130c087227 */ /* 0x000fe200078e00ff */
[----:B------:R-:W-:Y:S02]  /*0da0*/  IABS R47, R28 ;  /* 0x0000001c002f7213 */ /* 0x000fe40000000000 */
[C---:B------:R-:W-:Y:S01]  /*0db0*/  ISETP.GT.U32.AND P0, PT, R4.reuse, R25, PT ;  /* 0x000000190400720c */ /* 0x040fe20003f04070 */
[--C-:B------:R-:W-:Y:S01]  /*0dc0*/  @!P4 IMAD.IADD R13, R13, 0x1, -R4.reuse ;  /* 0x000000010d0dc824 */ /* 0x100fe200078e0a04 */
[----:B------:R-:W-:Y:S01]  /*0dd0*/  ISETP.GE.AND P4, PT, R11, RZ, PT ;  /* 0x000000ff0b00720c */ /* 0x000fe20003f86270 */
[----:B------:R-:W-:Y:S01]  /*0de0*/  @!P6 IMAD.IADD R9, R9, 0x1, -R4 ;  /* 0x000000010909e824 */ /* 0x000fe200078e0a04 */
[----:B------:R-:W-:Y:S01]  /*0df0*/  IABS R55, R34 ;  /* 0x0000002200377213 */ /* 0x000fe20000000000 */
[C---:B------:R-:W-:Y:S01]  /*0e00*/  IMAD R17, R4.reuse, R14, R21 ;  /* 0x0000000e04117224 */ /* 0x040fe200078e0215 */
[C---:B------:R-:W-:Y:S01]  /*0e10*/  ISETP.GT.U32.AND P6, PT, R4.reuse, R13, PT ;  /* 0x0000000d0400720c */ /* 0x040fe20003fc4070 */
[----:B------:R-:W-:Y:S01]  /*0e20*/  IMAD.MOV R16, RZ, RZ, -R8 ;  /* 0x000000ffff107224 */ /* 0x000fe200078e0a08 */
[----:B------:R-:W-:Y:S01]  /*0e30*/  IABS R21, R20 ;  /* 0x0000001400157213 */ /* 0x000fe20000000000 */
[----:B------:R-:W-:Y:S01]  /*0e40*/  IMAD.MOV.U32 R168, RZ, RZ, R9 ;  /* 0x000000ffffa87224 */ /* 0x000fe200078e0009 */
[C---:B------:R-:W-:Y:S01]  /*0e50*/  LOP3.LUT R32, R11.reuse, 0x64, RZ, 0xfc, !PT ;  /* 0x000000640b207812 */ /* 0x040fe200078efcff */
[C---:B------:R-:W-:Y:S01]  /*0e60*/  IMAD R9, R4.reuse, R16, R19 ;  /* 0x0000001004097224 */ /* 0x040fe200078e0213 */
[----:B------:R-:W-:Y:S01]  /*0e70*/  LOP3.LUT R16, R11, 0x20, RZ, 0xfc, !PT ;  /* 0x000000200b107812 */ /* 0x000fe200078efcff */
[--C-:B------:R-:W-:Y:S01]  /*0e80*/  @!P0 IMAD.IADD R25, R25, 0x1, -R4.reuse ;  /* 0x0000000119198824 */ /* 0x100fe200078e0a04 */
[----:B------:R-:W-:Y:S01]  /*0e90*/  ISETP.GT.U32.AND P0, PT, R4, R17, PT ;  /* 0x000000110400720c */ /* 0x000fe20003f04070 */
[----:B------:R-:W-:Y:S01]  /*0ea0*/  @!P5 IMAD.IADD R15, R15, 0x1, -R4 ;  /* 0x000000010f0fd824 */ /* 0x000fe200078e0a04 */
[----:B------:R-:W-:Y:S01]  /*0eb0*/  IABS R53, R32 ;  /* 0x0000002000357213 */ /* 0x000fe20000000000 */
[----:B------:R-:W-:Y:S01]  /*0ec0*/  IMAD.HI.U32 R14, R12, R21, RZ ;  /* 0x000000150c0e7227 */ /* 0x000fe200078e00ff */
[----:B------:R-:W-:-:S02]  /*0ed0*/  LOP3.LUT R36, R11, 0x6c, RZ, 0xfc, !PT ;  /* 0x0000006c0b247812 */ /* 0x000fc400078efcff */
[C---:B------:R-:W-:Y:S01]  /*0ee0*/  ISETP.GT.U32.AND P5, PT, R4.reuse, R15, PT ;  /* 0x0000000f0400720c */ /* 0x040fe20003fa4070 */
[----:B------:R-:W-:Y:S01]  /*0ef0*/  @!P6 IMAD.IADD R13, R13, 0x1, -R4 ;  /* 0x000000010d0de824 */ /* 0x000fe200078e0a04 */
[----:B------:R-:W-:Y:S01]  /*0f00*/  ISETP.GT.U32.AND P6, PT, R4, R9, PT ;  /* 0x000000090400720c */ /* 0x000fe20003fc4070 */
[----:B------:R-:W-:Y:S01]  /*0f10*/  IMAD.MOV R14, RZ, RZ, -R14 ;  /* 0x000000ffff0e7224 */ /* 0x000fe200078e0a0e */
[----:B------:R-:W-:Y:S01]  /*0f20*/  IABS R57, R36 ;  /* 0x0000002400397213 */ /* 0x000fe20000000000 */
[----:B------:R-:W-:Y:S01]  /*0f30*/  IMAD.HI.U32 R8, R12, R23, RZ ;  /* 0x000000170c087227 */ /* 0x000fe200078e00ff */
[C---:B------:R-:W-:Y:S02]  /*0f40*/  LOP3.LUT R38, R11.reuse, 0x70, RZ, 0xfc, !PT ;  /* 0x000000700b267812 */ /* 0x040fe400078efcff */
[----:B------:R-:W-:Y:S01]  /*0f50*/  LOP3.LUT R40, R11, 0x74, RZ, 0xfc, !PT ;  /* 0x000000740b287812 */ /* 0x000fe200078efcff */
[----:B------:R-:W-:Y:S01]  /*0f60*/  @!P0 IMAD.IADD R17, R17, 0x1, -R4 ;  /* 0x0000000111118824 */ /* 0x000fe200078e0a04 */
[----:B------:R-:W-:Y:S01]  /*0f70*/  ISETP.GE.AND P0, PT, R18, RZ, PT ;  /* 0x000000ff1200720c */ /* 0x000fe20003f06270 */
[----:B------:R-:W-:Y:S01]  /*0f80*/  IMAD R19, R4, R14, R21 ;  /* 0x0000000e04137224 */ /* 0x000fe200078e0215 */
[----:B------:R-:W-:Y:S01]  /*0f90*/  LOP3.LUT R18, R11, 0x24, RZ, 0xfc, !PT ;  /* 0x000000240b127812 */ /* 0x000fe200078efcff */
[----:B------:R-:W-:Y:S01]  /*0fa0*/  IMAD.HI.U32 R14, R12, R27, RZ ;  /* 0x0000001b0c0e7227 */ /* 0x000fe200078e00ff */
[----:B------:R-:W-:-:S03]  /*0fb0*/  IABS R59, R40 ;  /* 0x00000028003b7213 */ /* 0x000fc60000000000 */
[----:B------:R-:W-:Y:S01]  /*0fc0*/  @!P6 IMAD.IADD R9, R9, 0x1, -R4 ;  /* 0x000000010909e824 */ /* 0x000fe200078e0a04 */
[C---:B------:R-:W-:Y:S01]  /*0fd0*/  ISETP.GT.U32.AND P6, PT, R4.reuse, R17, PT ;  /* 0x000000110400720c */ /* 0x040fe20003fc4070 */
[----:B------:R-:W-:Y:S02]  /*0fe0*/  IMAD.MOV R8, RZ, RZ, -R8 ;  /* 0x000000ffff087224 */ /* 0x000fe400078e0a08 */
[----:B------:R-:W-:Y:S01]  /*0ff0*/  @!P5 IMAD.IADD R15, R15, 0x1, -R4 ;  /* 0x000000010f0fd824 */ /* 0x000fe200078e0a04 */
[C---:B------:R-:W-:Y:S01]  /*1000*/  ISETP.GT.U32.AND P5, PT, R4.reuse, R19, PT ;  /* 0x000000130400720c */ /* 0x040fe20003fa4070 */
[----:B------:R-:W-:Y:S02]  /*1010*/  IMAD.MOV R14, RZ, RZ, -R14 ;  /* 0x000000ffff0e7224 */ /* 0x000fe400078e0a0e */
[C---:B------:R-:W-:Y:S01]  /*1020*/  IMAD R21, R4.reuse, R8, R23 ;  /* 0x0000000804157224 */ /* 0x040fe200078e0217 */
[----:B------:R-:W-:Y:S01]  /*1030*/  IABS R8, R16 ;  /* 0x0000001000087213 */ /* 0x000fe20000000000 */
[C---:B------:R-:W-:Y:S01]  /*1040*/  IMAD R23, R4.reuse, R14, R27 ;  /* 0x0000000e04177224 */ /* 0x040fe200078e021b */
[----:B------:R-:W-:Y:S01]  /*1050*/  IABS R27, R18 ;  /* 0x00000012001b7213 */ /* 0x000fe20000000000 */
[----:B------:R-:W-:Y:S01]  /*1060*/  @!P2 IMAD.MOV R13, RZ, RZ, -R13 ;  /* 0x000000ffff0da224 */ /* 0x000fe200078e0a0d */
[C---:B------:R-:W-:Y:S01]  /*1070*/  ISETP.GT.U32.AND P2, PT, R4.reuse, R21, PT ;  /* 0x000000150400720c */ /* 0x040fe20003f44070 */
[----:B------:R-:W-:Y:S01]  /*1080*/  @!P6 IMAD.IADD R17, R17, 0x1, -R4 ;  /* 0x000000011111e824 */ /* 0x000fe200078e0a04 */
[----:B------:R-:W-:Y:S01]  /*1090*/  ISETP.GT.U32.AND P6, PT, R4, R23, PT ;  /* 0x000000170400720c */ /* 0x000fe20003fc4070 */
[----:B------:R-:W-:Y:S01]  /*10a0*/  @!P4 IMAD.MOV R168, RZ, RZ, -R168 ;  /* 0x000000ffffa8c224 */ /* 0x000fe200078e0aa8 */
[----:B------:R-:W-:Y:S01]  /*10b0*/  ISETP.GE.AND P4, PT, R26, RZ, PT ;  /* 0x000000ff1a00720c */ /* 0x000fe20003f86270 */
[----:B------:R-:W-:Y:S01]  /*10c0*/  @!P5 IMAD.IADD R19, R19, 0x1, -R4 ;  /* 0x000000011313d824 */ /* 0x000fe200078e0a04 */
[----:B------:R-:W-:Y:S01]  /*10d0*/  ISETP.GT.U32.AND P5, PT, R4, R9, PT ;  /* 0x000000090400720c */ /* 0x000fe20003fa4070 */
[----:B------:R-:W-:-:S02]  /*10e0*/  IMAD.MOV.U32 R26, RZ, RZ, R25 ;  /* 0x000000ffff1a7224 */ /* 0x000fc400078e0019 */
[----:B------:R-:W-:Y:S02]  /*10f0*/  IMAD.MOV.U32 R25, RZ, RZ, R8 ;  /* 0x000000ffff197224 */ /* 0x000fe400078e0008 */
[----:B------:R-:W-:-:S04]  /*1100*/  IMAD.HI.U32 R14, R12, R27, RZ ;  /* 0x0000001b0c0e7227 */ /* 0x000fc800078e00ff */
[----:B------:R-:W-:Y:S01]  /*1110*/  @!P2 IMAD.IADD R21, R21, 0x1, -R4 ;  /* 0x000000011515a824 */ /* 0x000fe200078e0a04 */
[----:B------:R-:W-:Y:S01]  /*1120*/  ISETP.GE.AND P2, PT, R16, RZ, PT ;  /* 0x000000ff1000720c */ /* 0x000fe20003f46270 */
[----:B------:R-:W-:Y:S01]  /*1130*/  IMAD.HI.U32 R8, R12, R25, RZ ;  /* 0x000000190c087227 */ /* 0x000fe200078e00ff */
[----:B------:R-:W-:-:S03]  /*1140*/  LOP3.LUT R16, R11, 0x30, RZ, 0xfc, !PT ;  /* 0x000000300b107812 */ /* 0x000fc600078efcff */
[----:B------:R-:W-:Y:S01]  /*1150*/  @!P6 IMAD.IADD R23, R23, 0x1, -R4 ;  /* 0x000000011717e824 */ /* 0x000fe200078e0a04 */
[C---:B------:R-:W-:Y:S01]  /*1160*/  ISETP.GT.U32.AND P6, PT, R4.reuse, R21, PT ;  /* 0x000000150400720c */ /* 0x040fe20003fc4070 */
[----:B------:R-:W-:Y:S01]  /*1170*/  @!P4 IMAD.MOV R26, RZ, RZ, -R26 ;  /* 0x000000ffff1ac224 */ /* 0x000fe200078e0a1a */
[----:B------:R-:W-:Y:S01]  /*1180*/  ISETP.GT.U32.AND P4, PT, R4, R19, PT ;  /* 0x000000130400720c */ /* 0x000fe20003f84070 */
[----:B------:R-:W-:Y:S01]  /*1190*/  @!P5 IMAD.IADD R9, R9, 0x1, -R4 ;  /* 0x000000010909d824 */ /* 0x000fe200078e0a04 */
[----:B------:R-:W-:Y:S01]  /*11a0*/  IABS R33, R16 ;  /* 0x0000001000217213 */ /* 0x000fe20000000000 */
[----:B------:R-:W-:Y:S01]  /*11b0*/  IMAD.MOV R8, RZ, RZ, -R8 ;  /* 0x000000ffff087224 */ /* 0x000fe200078e0a08 */
[----:B------:R-:W-:Y:S01]  /*11c0*/  ISETP.GE.AND P5, PT, R22, RZ, PT ;  /* 0x000000ff1600720c */ /* 0x000fe20003fa6270 */
[----:B------:R-:W-:Y:S01]  /*11d0*/  IMAD.MOV R14, RZ, RZ, -R14 ;  /* 0x000000ffff0e7224 */ /* 0x000fe200078e0a0e */
[C---:B------:R-:W-:Y:S01]  /*11e0*/  LOP3.LUT R22, R11.reuse, 0x50, RZ, 0xfc, !PT ;  /* 0x000000500b167812 */ /* 0x040fe200078efcff */
[C---:B------:R-:W-:Y:S01]  /*11f0*/  IMAD R25, R4.reuse, R8, R25 ;  /* 0x0000000804197224 */ /* 0x040fe200078e0219 */
[C---:B------:R-:W-:Y:S01]  /*1200*/  LOP3.LUT R8, R11.reuse, 0x28, RZ, 0xfc, !PT ;  /* 0x000000280b087812 */ /* 0x040fe200078efcff */
[----:B------:R-:W-:Y:S01]  /*1210*/  IMAD.MOV.U32 R164, RZ, RZ, R9 ;  /* 0x000000ffffa47224 */ /* 0x000fe200078e0009 */
[----:B------:R-:W-:Y:S01]  /*1220*/  LOP3.LUT R9, R11, 0x2c, RZ, 0xfc, !PT ;  /* 0x0000002c0b097812 */ /* 0x000fe200078efcff */
[----:B------:R-:W-:Y:S01]  /*1230*/  @!P1 IMAD.MOV R17, RZ, RZ, -R17 ;  /* 0x000000ffff119224 */ /* 0x000fe200078e0a11 */
[C---:B------:R-:W-:Y:S01]  /*1240*/  ISETP.GT.U32.AND P1, PT, R4.reuse, R23, PT ;  /* 0x000000170400720c */ /* 0x040fe20003f24070 */
[C---:B------:R-:W-:Y:S01]  /*1250*/  IMAD R27, R4.reuse, R14, R27 ;  /* 0x0000000e041b7224 */ /* 0x040fe200078e021b */
[----:B------:R-:W-:Y:S01]  /*1260*/  IABS R29, R9 ;  /* 0x00000009001d7213 */ /* 0x000fe20000000000 */
[----:B------:R-:W-:Y:S01]  /*1270*/  @!P0 IMAD.MOV R164, RZ, RZ, -R164 ;  /* 0x000000ffffa48224 */ /* 0x000fe200078e0aa4 */
[C---:B------:R-:W-:Y:S01]  /*1280*/  ISETP.GT.U32.AND P0, PT, R4.reuse, R25, PT ;  /* 0x000000190400720c */ /* 0x040fe20003f04070 */
[--C-:B------:R-:W-:Y:S01]  /*1290*/  @!P6 IMAD.IADD R21, R21, 0x1, -R4.reuse ;  /* 0x000000011515e824 */ /* 0x100fe200078e0a04 */
[----:B------:R-:W-:Y:S01]  /*12a0*/  ISETP.GT.U32.AND P6, PT, R4, R27, PT ;  /* 0x0000001b0400720c */ /* 0x000fe20003fc4070 */
[--C-:B------:R-:W-:Y:S01]  /*12b0*/  @!P4 IMAD.IADD R19, R19, 0x1, -R4.reuse ;  /* 0x000000011313c824 */ /* 0x100fe200078e0a04 */
[----:B------:R-:W-:Y:S01]  /*12c0*/  ISETP.GE.AND P4, PT, R24, RZ, PT ;  /* 0x000000ff1800720c */ /* 0x000fe20003f86270 */
[----:B------:R-:W-:Y:S01]  /*12d0*/  @!P5 IMAD.MOV R21, RZ, RZ, -R21 ;  /* 0x000000ffff15d224 */ /* 0x000fe200078e0a15 */
[----:B------:R-:W-:Y:S01]  /*12e0*/  IABS R43, R22 ;  /* 0x00000016002b7213 */ /* 0x000fe20000000000 */
[----:B------:R-:W-:Y:S01]  /*12f0*/  IMAD.MOV.U32 R14, RZ, RZ, R19 ;  /* 0x000000ffff0e7224 */ /* 0x000fe200078e0013 */
[----:B------:R-:W-:Y:S01]  /*1300*/  IABS R19, R8 ;  /* 0x0000000800137213 */ /* 0x000fe20000000000 */
[--C-:B------:R-:W-:Y:S01]  /*1310*/  @!P1 IMAD.IADD R23, R23, 0x1, -R4.reuse ;  /* 0x0000000117179824 */ /* 0x100fe200078e0a04 */
[----:B------:R-:W-:Y:S01]  /*1320*/  ISETP.GE.AND P1, PT, R8, RZ, PT ;  /* 0x000000ff0800720c */ /* 0x000fe20003f26270 */
[----:B------:R-:W-:Y:S01]  /*1330*/  @!P3 IMAD.MOV R15, RZ, RZ, -R15 ;  /* 0x000000ffff0fb224 */ /* 0x000fe200078e0a0f */
[----:B------:R-:W-:Y:S01]  /*1340*/  ISETP.GE.AND P3, PT, R20, RZ, PT ;  /* 0x000000ff1400720c */ /* 0x000fe20003f66270 */
[----:B------:R-:W-:Y:S01]  /*1350*/  @!P0 IMAD.IADD R25, R25, 0x1, -R4 ;  /* 0x0000000119198824 */ /* 0x000fe200078e0a04 */
[----:B------:R-:W-:Y:S01]  /*1360*/  ISETP.GE.AND P0, PT, R9, RZ, PT ;  /* 0x000000ff0900720c */ /* 0x000fe20003f06270 */
[----:B------:R-:W-:Y:S01]  /*1370*/  IMAD.HI.U32 R8, R12, R19, RZ ;  /* 0x000000130c087227 */ /* 0x000fe200078e00ff */
[----:B------:R-:W-:-:S02]  /*1380*/  LOP3.LUT R20, R11, 0x34, RZ, 0xfc, !PT ;  /* 0x000000340b147812 */ /* 0x000fc400078efcff */
[----:B------:R-:W-:Y:S01]  /*1390*/  LOP3.LUT R24, R11, 0x54, RZ, 0xfc, !PT ;  /* 0x000000540b187812 */ /* 0x000fe200078efcff */
[----:B------:R-:W-:Y:S01]  /*13a0*/  @!P6 IMAD.IADD R27, R27, 0x1, -R4 ;  /* 0x000000011b1be824 */ /* 0x000fe200078e0a04 */
[----:B------:R-:W-:Y:S01]  /*13b0*/  ISETP.GT.U32.AND P6, PT, R4, R25, PT ;  /* 0x000000190400720c */ /* 0x000fe20003fc4070 */
[----:B------:R-:W-:Y:S01]  /*13c0*/  IMAD.HI.U32 R9, R12, R29, RZ ;  /* 0x0000001d0c097227 */ /* 0x000fe200078e00ff */
[----:B------:R-:W-:Y:S02]  /*13d0*/  IABS R35, R20 ;  /* 0x0000001400237213 */ /* 0x000fe40000000000 */
[C---:B------:R-:W-:Y:S01]  /*13e0*/  ISETP.GT.U32.AND P5, PT, R4.reuse, R27, PT ;  /* 0x0000001b0400720c */ /* 0x040fe20003fa4070 */
[----:B------:R-:W-:Y:S01]  /*13f0*/  IMAD.MOV R8, RZ, RZ, -R8 ;  /* 0x000000ffff087224 */ /* 0x000fe200078e0a08 */
[----:B------:R-:W-:Y:S01]  /*1400*/  IABS R45, R24 ;  /* 0x00000018002d7213 */ /* 0x000fe20000000000 */
[----:B------:R-:W-:Y:S02]  /*1410*/  IMAD.MOV R9, RZ, RZ, -R9 ;  /* 0x000000ffff097224 */ /* 0x000fe400078e0a09 */
[----:B------:R-:W-:-:S02]  /*1420*/  IMAD R19, R4, R8, R19 ;  /* 0x0000000804137224 */ /* 0x000fc400078e0213 */
[C---:B------:R-:W-:Y:S02]  /*1430*/  IMAD R29, R4.reuse, R9, R29 ;  /* 0x00000009041d7224 */ /* 0x040fe400078e021d */
[----:B------:R-:W-:Y:S01]  /*1440*/  @!P4 IMAD.MOV R23, RZ, RZ, -R23 ;  /* 0x000000ffff17c224 */ /* 0x000fe200078e0a17 */
[----:B------:R-:W-:Y:S01]  /*1450*/  ISETP.GT.U32.AND P4, PT, R4, R19, PT ;  /* 0x000000130400720c */ /* 0x000fe20003f84070 */
[----:B------:R-:W-:-:S04]  /*1460*/  IMAD.HI.U32 R8, R12, R33, RZ ;  /* 0x000000210c087227 */ /* 0x000fc800078e00ff */
[----:B------:R-:W-:Y:S01]  /*1470*/  @!P6 IMAD.IADD R25, R25, 0x1, -R4 ;  /* 0x000000011919e824 */ /* 0x000fe200078e0a04 */
[C---:B------:R-:W-:Y:S01]  /*1480*/  ISETP.GT.U32.AND P6, PT, R4.reuse, R29, PT ;  /* 0x0000001d0400720c */ /* 0x040fe20003fc4070 */
[----:B------:R-:W-:Y:S02]  /*1490*/  IMAD.MOV R9, RZ, RZ, -R8 ;  /* 0x000000ffff097224 */ /* 0x000fe400078e0a08 */
[----:B------:R-:W-:Y:S02]  /*14a0*/  IMAD.SHL.U32 R8, R31, 0x40, RZ ;  /* 0x000000401f087824 */ /* 0x000fe400078e00ff */
[----:B------:R-:W-:Y:S02]  /*14b0*/  IMAD R31, R4, R9, R33 ;  /* 0x00000009041f7224 */ /* 0x000fe400078e0221 */
[--C-:B------:R-:W-:Y:S01]  /*14c0*/  @!P4 IMAD.IADD R19, R19, 0x1, -R4.reuse ;  /* 0x000000011313c824 */ /* 0x100fe200078e0a04 */
[----:B------:R-:W-:Y:S01]  /*14d0*/  LOP3.LUT R9, R8, 0x80, RZ, 0xc0, !PT ;  /* 0x0000008008097812 */ /* 0x000fe200078ec0ff */
[----:B------:R-:W-:Y:S01]  /*14e0*/  @!P2 IMAD.MOV R25, RZ, RZ, -R25 ;  /* 0x000000ffff19a224 */ /* 0x000fe200078e0a19 */
[----:B------:R-:W-:Y:S01]  /*14f0*/  ISETP.GT.U32.AND P4, PT, R4, R31, PT ;  /* 0x0000001f0400720c */ /* 0x000fe20003f84070 */
[--C-:B------:R-:W-:Y:S01]  /*1500*/  @!P5 IMAD.IADD R27, R27, 0x1, -R4.reuse ;  /* 0x000000011b1bd824 */ /* 0x100fe200078e0a04 */
[----:B------:R-:W-:Y:S01]  /*1510*/  LOP3.LUT R8, R11, 0x3c, RZ, 0xfc, !PT ;  /* 0x0000003c0b087812 */ /* 0x000fe200078efcff */
[----:B------:R-:W-:Y:S01]  /*1520*/  @!P6 IMAD.IADD R29, R29, 0x1, -R4 ;  /* 0x000000011d1de824 */ /* 0x000fe200078e0a04 */
[----:B------:R-:W-:Y:S01]  /*1530*/  ISETP.GE.AND P5, PT, R16, RZ, PT ;  /* 0x000000ff1000720c */ /* 0x000fe20003fa6270 */
[----:B------:R-:W-:Y:S01]  /*1540*/  IMAD R9, R0, 0x100, R9 ;  /* 0x0000010000097824 */ /* 0x000fe200078e0209 */
[----:B------:R-:W-:Y:S01]  /*1550*/  LOP3.LUT R0, R11, 0x38, RZ, 0xfc, !PT ;  /* 0x000000380b007812 */ /* 0x000fe200078efcff */
[----:B------:R-:W-:Y:S01]  /*1560*/  IMAD.HI.U32 R16, R12, R35, RZ ;  /* 0x000000230c107227 */ /* 0x000fe200078e00ff */
[----:B------:R-:W-:-:S02]  /*1570*/  ISETP.GT.U32.AND P2, PT, R4, R29, PT ;  /* 0x0000001d0400720c */ /* 0x000fc40003f44070 */
[----:B------:R-:W-:Y:S01]  /*1580*/  IABS R37, R0 ;  /* 0x0000000000257213 */ /* 0x000fe20000000000 */
[----:B------:R-:W-:Y:S01]  /*1590*/  IMAD.IADD R156, R6, 0x1, R9 ;  /* 0x00000001069c7824 */ /* 0x000fe200078e0209 */
[----:B------:R-:W-:Y:S01]  /*15a0*/  IABS R39, R8 ;  /* 0x0000000800277213 */ /* 0x000fe20000000000 */
[----:B------:R-:W-:Y:S01]  /*15b0*/  @!P4 IMAD.IADD R31, R31, 0x1, -R4 ;  /* 0x000000011f1fc824 */ /* 0x000fe200078e0a04 */
[C---:B------:R-:W-:Y:S01]  /*15c0*/  ISETP.GT.U32.AND P6, PT, R4.reuse, R19, PT ;  /* 0x000000130400720c */ /* 0x040fe20003fc4070 */
[----:B------:R-:W-:Y:S01]  /*15d0*/  IMAD.MOV R16, RZ, RZ, -R16 ;  /* 0x000000ffff107224 */ /* 0x000fe200078e0a10 */
[----:B------:R1:W-:Y:S01]  /*15e0*/  STL [R1+0x4], R156 ;  /* 0x0000049c01007387 */ /* 0x0003e20000100800 */
[----:B------:R-:W-:Y:S01]  /*15f0*/  @!P3 IMAD.MOV R14, RZ, RZ, -R14 ;  /* 0x000000ffff0eb224 */ /* 0x000fe200078e0a0e */
[C---:B------:R-:W-:Y:S01]  /*1600*/  ISETP.GT.U32.AND P4, PT, R4.reuse, R31, PT ;  /* 0x0000001f0400720c */ /* 0x040fe20003f84070 */
[----:B------:R-:W-:Y:S01]  /*1610*/  IMAD R33, R4, R16, R35 ;  /* 0x0000001004217224 */ /* 0x000fe200078e0223 */
[----:B------:R-:W-:Y:S01]  /*1620*/  ISETP.GE.AND P3, PT, R18, RZ, PT ;  /* 0x000000ff1200720c */ /* 0x000fe20003f66270 */
[----:B------:R-:W-:Y:S01]  /*1630*/  @!P2 IMAD.IADD R29, R29, 0x1, -R4 ;  /* 0x000000011d1da824 */ /* 0x000fe200078e0a04 */
[----:B------:R-:W-:Y:S01]  /*1640*/  ISETP.GE.AND P2, PT, R8, RZ, PT ;  /* 0x000000ff0800720c */ /* 0x000fe20003f46270 */
[----:B------:R-:W-:Y:S01]  /*1650*/  IMAD.HI.U32 R8, R12, R37, RZ ;  /* 0x000000250c087227 */ /* 0x000fe200078e00ff */
[----:B------:R-:W-:-:S03]  /*1660*/  LOP3.LUT R16, R11, 0x40, RZ, 0xfc, !PT ;  /* 0x000000400b107812 */ /* 0x000fc600078efcff */
[----:B------:R-:W-:Y:S02]  /*1670*/  IMAD.MOV R8, RZ, RZ, -R8 ;  /* 0x000000ffff087224 */ /* 0x000fe400078e0a08 */
[----:B------:R-:W-:Y:S02]  /*1680*/  IMAD.SHL.U32 R18, R3, 0x10, RZ ;  /* 0x0000001003127824 */ /* 0x000fe400078e00ff */
[--C-:B------:R-:W-:Y:S02]  /*1690*/  @!P4 IMAD.IADD R31, R31, 0x1, -R4.reuse ;  /* 0x000000011f1fc824 */ /* 0x100fe400078e0a04 */
[----:B------:R-:W-:Y:S01]  /*16a0*/  IMAD R9, R4, R8, R37 ;  /* 0x0000000804097224 */ /* 0x000fe200078e0225 */
[----:B------:R-:W-:Y:S01]  /*16b0*/  LOP3.LUT R35, R18, 0x70, RZ, 0xc0, !PT ;  /* 0x0000007012237812 */ /* 0x000fe200078ec0ff */
[----:B------:R-:W-:Y:S01]  /*16c0*/  @!P5 IMAD.MOV R31, RZ, RZ, -R31 ;  /* 0x000000ffff1fd224 */ /* 0x000fe200078e0a1f */
[----:B------:R-:W-:Y:S01]  /*16d0*/  LOP3.LUT R18, R11, 0x44, RZ, 0xfc, !PT ;  /* 0x000000440b127812 */ /* 0x000fe200078efcff */
[----:B------:R-:W-:Y:S01]  /*16e0*/  @!P6 IMAD.IADD R19, R19, 0x1, -R4 ;  /* 0x000000011313e824 */ /* 0x000fe200078e0a04 */
[----:B------:R-:W-:Y:S01]  /*16f0*/  ISETP.GT.U32.AND P5, PT, R4, R9, PT ;  /* 0x000000090400720c */ /* 0x000fe20003fa4070 */
[----:B------:R-:W-:Y:S01]  /*1700*/  @!P0 IMAD.MOV R29, RZ, RZ, -R29 ;  /* 0x000000ffff1d8224 */ /* 0x000fe200078e0a1d */
[----:B------:R-:W-:Y:S01]  /*1710*/  ISETP.GE.AND P0, PT, R16, RZ, PT ;  /* 0x000000ff1000720c */ /* 0x000fe20003f06270 */
[----:B------:R-:W-:Y:S01]  /*1720*/  IMAD.MOV.U32 R158, RZ, RZ, R19 ;  /* 0x000000ffff9e7224 */ /* 0x000fe200078e0013 */
[----:B------:R-:W-:Y:S01]  /*1730*/  IABS R16, R16 ;  /* 0x0000001000107213 */ /* 0x000fe20000000000 */
[----:B------:R-:W-:Y:S01]  /*1740*/  @!P3 IMAD.MOV R27, RZ, RZ, -R27 ;  /* 0x000000ffff1bb224 */ /* 0x000fe200078e0a1b */
[----:B------:R-:W-:Y:S01]  /*1750*/  ISETP.GE.AND P6, PT, R0, RZ, PT ;  /* 0x000000ff0000720c */ /* 0x000fe20003fc6270 */
[----:B------:R-:W-:Y:S01]  /*1760*/  @!P1 IMAD.MOV R158, RZ, RZ, -R158 ;  /* 0x000000ffff9e9224 */ /* 0x000fe200078e0a9e */
[----:B------:R-:W-:Y:S01]  /*1770*/  ISETP.GT.U32.AND P1, PT, R4, R33, PT ;  /* 0x000000210400720c */ /* 0x000fe20003f24070 */
[----:B------:R-:W-:Y:S01]  /*1780*/  IMAD R0, R6, 0x80, R35 ;  /* 0x0000008006007824 */ /* 0x000fe200078e0223 */
[----:B------:R-:W-:Y:S01]  /*1790*/  IABS R41, R18 ;  /* 0x0000001200297213 */ /* 0x000fe20000000000 */
[----:B------:R-:W-:Y:S01]  /*17a0*/  IMAD.MOV.U32 R35, RZ, RZ, R16 ;  /* 0x000000ffff237224 */ /* 0x000fe200078e0010 */
[----:B------:R-:W-:Y:S01]  /*17b0*/  ISETP.GE.AND P4, PT, R18, RZ, PT ;  /* 0x000000ff1200720c */ /* 0x000fe20003f86270 */
[----:B------:R-:W-:Y:S01]  /*17c0*/  @!P5 IMAD.IADD R9, R9, 0x1, -R4 ;  /* 0x000000010909d824 */ /* 0x000fe200078e0a04 */
[----:B------:R-:W-:Y:S01]  /*17d0*/  ISETP.GE.AND P3, PT, R20, RZ, PT ;  /* 0x000000ff1400720c */ /* 0x000fe20003f66270 */
[----:B------:R-:W-:Y:S01]  /*17e0*/  IMAD.HI.U32 R16, R12, R39, RZ ;  /* 0x000000270c107227 */ /* 0x000fe200078e00ff */
[----:B------:R-:W-:-:S02]  /*17f0*/  LOP3.LUT R8, R11, 0x4c, RZ, 0xfc, !PT ;  /* 0x0000004c0b087812 */ /* 0x000fc400078efcff */
[----:B------:R-:W-:Y:S01]  /*1800*/  ISETP.GT.U32.AND P5, PT, R4, R9, PT ;  /* 0x000000090400720c */ /* 0x000fe20003fa4070 */
[----:B------:R-:W-:Y:S01]  /*1810*/  IMAD.HI.U32 R18, R12, R35, RZ ;  /* 0x000000230c127227 */ /* 0x000fe200078e00ff */
[----:B------:R-:W-:Y:S02]  /*1820*/  LOP3.LUT R6, R11, 0x48, RZ, 0xfc, !PT ;  /* 0x000000480b067812 */ /* 0x000fe400078efcff */
[----:B------:R-:W-:Y:S01]  /*1830*/  LOP3.LUT R169, R0, 0x10, RZ, 0x3c, !PT ;  /* 0x0000001000a97812 */ /* 0x000fe200078e3cff */
[----:B------:R-:W-:Y:S01]  /*1840*/  IMAD.HI.U32 R19, R12, R41, RZ ;  /* 0x000000290c137227 */ /* 0x000fe200078e00ff */
[----:B------:R-:W-:-:S03]  /*1850*/  LOP3.LUT R170, R0, 0x60, RZ, 0x3c, !PT ;  /* 0x0000006000aa7812 */ /* 0x000fc600078e3cff */
[----:B------:R-:W-:Y:S02]  /*1860*/  IMAD.MOV R16, RZ, RZ, -R16 ;  /* 0x000000ffff107224 */ /* 0x000fe400078e0a10 */
[----:B------:R-:W-:Y:S02]  /*1870*/  IMAD.MOV R18, RZ, RZ, -R18 ;  /* 0x000000ffff127224 */ /* 0x000fe400078e0a12 */
[--C-:B------:R-:W-:Y:S02]  /*1880*/  @!P1 IMAD.IADD R33, R33, 0x1, -R4.reuse ;  /* 0x0000000121219824 */ /* 0x100fe400078e0a04 */
[----:B------:R-:W-:Y:S02]  /*1890*/  IMAD.MOV R20, RZ, RZ, -R19 ;  /* 0x000000ffff147224 */ /* 0x000fe400078e0a13 */
[C---:B------:R-:W-:Y:S01]  /*18a0*/  IMAD R19, R4.reuse, R16, R39 ;  /* 0x0000001004137224 */ /* 0x040fe200078e0227 */
[C---:B------:R-:W-:Y:S01]  /*18b0*/  ISETP.GT.U32.AND P1, PT, R4.reuse, R33, PT ;  /* 0x000000210400720c */ /* 0x040fe20003f24070 */
[C---:B------:R-:W-:Y:S01]  /*18c0*/  IMAD R35, R4.reuse, R18, R35 ;  /* 0x0000001204237224 */ /* 0x040fe200078e0223 */
[----:B------:R-:W-:Y:S01]  /*18d0*/  IABS R39, R6 ;  /* 0x0000000600277213 */ /* 0x000fe20000000000 */
[----:B------:R-:W-:Y:S01]  /*18e0*/  @!P5 IMAD.IADD R9, R9, 0x1, -R4 ;  /* 0x000000010909d824 */ /* 0x000fe200078e0a04 */
[C---:B------:R-:W-:Y:S01]  /*18f0*/  ISETP.GT.U32.AND P5, PT, R4.reuse, R19, PT ;  /* 0x000000130400720c */ /* 0x040fe20003fa4070 */
[C---:B------:R-:W-:Y:S01]  /*1900*/  IMAD R37, R4.reuse, R20, R41 ;  /* 0x0000001404257224 */ /* 0x040fe200078e0229 */
[----:B------:R-:W-:Y:S01]  /*1910*/  IABS R41, R8 ;  /* 0x0000000800297213 */ /* 0x000fe20000000000 */
[----:B------:R-:W-:Y:S01]  /*1920*/  @!P6 IMAD.MOV R9, RZ, RZ, -R9 ;  /* 0x000000ffff09e224 */ /* 0x000fe200078e0a09 */
[----:B------:R-:W-:Y:S01]  /*1930*/  ISETP.GT.U32.AND P6, PT, R4, R35, PT ;  /* 0x000000230400720c */ /* 0x000fe20003fc4070 */
[----:B------:R-:W-:-:S04]  /*1940*/  IMAD.HI.U32 R16, R12, R43, RZ ;  /* 0x0000002b0c107227 */ /* 0x000fc800078e00ff */
[----:B------:R-:W-:Y:S01]  /*1950*/  @!P1 IMAD.IADD R33, R33, 0x1, -R4 ;  /* 0x0000000121219824 */ /* 0x000fe200078e0a04 */
[----:B------:R-:W-:Y:S01]  /*1960*/  ISETP.GE.AND P1, PT, R6, RZ, PT ;  /* 0x000000ff0600720c */ /* 0x000fe20003f26270 */
[----:B------:R-:W-:-:S04]  /*1970*/  IMAD.HI.U32 R6, R12, R39, RZ ;  /* 0x000000270c067227 */ /* 0x000fc800078e00ff */
[--C-:B------:R-:W-:Y:S02]  /*1980*/  @!P5 IMAD.IADD R19, R19, 0x1, -R4.reuse ;  /* 0x000000011313d824 */ /* 0x100fe400078e0a04 */
[----:B------:R-:W-:Y:S02]  /*1990*/  @!P6 IMAD.IADD R35, R35, 0x1, -R4 ;  /* 0x000000012323e824 */ /* 0x000fe400078e0a04 */
[----:B------:R-:W-:Y:S01]  /*19a0*/  @!P3 IMAD.MOV R33, RZ, RZ, -R33 ;  /* 0x000000ffff21b224 */ /* 0x000fe200078e0a21 */
[----:B------:R-:W-:Y:S01]  /*19b0*/  ISETP.GE.AND P3, PT, R8, RZ, PT ;  /* 0x000000ff0800720c */ /* 0x000fe20003f66270 */
[----:B------:R-:W-:Y:S01]  /*19c0*/  IMAD.HI.U32 R8, R12, R41, RZ ;  /* 0x000000290c087227 */ /* 0x000fe200078e00ff */
[C---:B------:R-:W-:Y:S02]  /*19d0*/  ISETP.GT.U32.AND P5, PT, R4.reuse, R19, PT ;  /* 0x000000130400720c */ /* 0x040fe40003fa4070 */
[----:B------:R-:W-:Y:S01]  /*19e0*/  ISETP.GT.U32.AND P6, PT, R4, R35, PT ;  /* 0x000000230400720c */ /* 0x000fe20003fc4070 */
[----:B------:R-:W-:-:S02]  /*19f0*/  IMAD.MOV R8, RZ, RZ, -R8 ;  /* 0x000000ffff087224 */ /* 0x000fc400078e0a08 */
[----:B------:R-:W-:Y:S02]  /*1a00*/  IMAD.MOV R6, RZ, RZ, -R6 ;  /* 0x000000ffff067224 */ /* 0x000fe400078e0a06 */
[C---:B------:R-:W-:Y:S02]  /*1a10*/  IMAD R41, R4.reuse, R8, R41 ;  /* 0x0000000804297224 */ /* 0x040fe400078e0229 */
[----:B------:R-:W-:Y:S02]  /*1a20*/  IMAD R39, R4, R6, R39 ;  /* 0x0000000604277224 */ /* 0x000fe400078e0227 */
[----:B------:R-:W-:-:S04]  /*1a30*/  IMAD.HI.U32 R8, R12, R51, RZ ;  /* 0x000000330c087227 */ /* 0x000fc800078e00ff */
[----:B------:R-:W-:Y:S02]  /*1a40*/  IMAD.MOV R8, RZ, RZ, -R8 ;  /* 0x000000ffff087224 */ /* 0x000fe400078e0a08 */
[--C-:B------:R-:W-:Y:S01]  /*1a50*/  @!P5 IMAD.IADD R19, R19, 0x1, -R4.reuse ;  /* 0x000000011313d824 */ /* 0x100fe200078e0a04 */
[C---:B------:R-:W-:Y:S01]  /*1a60*/  ISETP.GT.U32.AND P5, PT, R4.reuse, R37, PT ;  /* 0x000000250400720c */ /* 0x040fe20003fa4070 */
[----:B------:R-:W-:Y:S01]  /*1a70*/  @!P6 IMAD.IADD R35, R35, 0x1, -R4 ;  /* 0x000000012323e824 */ /* 0x000fe200078e0a04 */
[----:B------:R-:W-:Y:S01]  /*1a80*/  ISETP.GT.U32.AND P6, PT, R4, R39, PT ;  /* 0x000000270400720c */ /* 0x000fe20003fc4070 */
[----:B------:R-:W-:-:S04]  /*1a90*/  IMAD.HI.U32 R20, R12, R47, RZ ;  /* 0x0000002f0c147227 */ /* 0x000fc800078e00ff */
[----:B------:R-:W-:Y:S02]  /*1aa0*/  IMAD R51, R4, R8, R51 ;  /* 0x0000000804337224 */ /* 0x000fe400078e0233 */
[----:B------:R-:W-:-:S04]  /*1ab0*/  IMAD.HI.U32 R8, R12, R55, RZ ;  /* 0x000000370c087227 */ /* 0x000fc800078e00ff */
[----:B------:R-:W-:Y:S02]  /*1ac0*/  IMAD.MOV R16, RZ, RZ, -R16 ;  /* 0x000000ffff107224 */ /* 0x000fe400078e0a10 */
[----:B------:R-:W-:Y:S02]  /*1ad0*/  IMAD.MOV R20, RZ, RZ, -R20 ;  /* 0x000000ffff147224 */ /* 0x000fe400078e0a14 */
[----:B------:R-:W-:Y:S02]  /*1ae0*/  IMAD.MOV R8, RZ, RZ, -R8 ;  /* 0x000000ffff087224 */ /* 0x000fe400078e0a08 */
[C---:B------:R-:W-:Y:S02]  /*1af0*/  IMAD R43, R4.reuse, R16, R43 ;  /* 0x00000010042b7224 */ /* 0x040fe400078e022b */
[C---:B------:R-:W-:Y:S01]  /*1b00*/  IMAD R47, R4.reuse, R20, R47 ;  /* 0x00000014042f7224 */ /* 0x040fe200078e022f */
[----:B------:R-:W-:Y:S01]  /*1b10*/  LOP3.LUT R20, R11, 0x5c, RZ, 0xfc, !PT ;  /* 0x0000005c0b147812 */ /* 0x000fe200078efcff */
[----:B------:R-:W-:-:S02]  /*1b20*/  IMAD R55, R4, R8, R55 ;  /* 0x0000000804377224 */ /* 0x000fc400078e0237 */
[--C-:B------:R-:W-:Y:S01]  /*1b30*/  @!P5 IMAD.IADD R37, R37, 0x1, -R4.reuse ;  /* 0x000000012525d824 */ /* 0x100fe200078e0a04 */
[----:B------:R-:W-:Y:S01]  /*1b40*/  IABS R49, R20 ;  /* 0x0000001400317213 */ /* 0x000fe20000000000 */
[----:B------:R-:W-:Y:S02]  /*1b50*/  @!P6 IMAD.IADD R39, R39, 0x1, -R4 ;  /* 0x000000012727e824 */ /* 0x000fe400078e0a04 */
[----:B------:R-:W-:Y:S01]  /*1b60*/  IMAD.MOV.U32 R8, RZ, RZ, R19 ;  /* 0x000000ffff087224 */ /* 0x000fe200078e0013 */
[C---:B------:R-:W-:Y:S01]  /*1b70*/  ISETP.GT.U32.AND P5, PT, R4.reuse, R37, PT ;  /* 0x000000250400720c */ /* 0x040fe20003fa4070 */
[----:B------:R-:W-:Y:S01]  /*1b80*/  @!P0 IMAD.MOV R35, RZ, RZ, -R35 ;  /* 0x000000ffff238224 */ /* 0x000fe200078e0a23 */
[C---:B------:R-:W-:Y:S01]  /*1b90*/  ISETP.GT.U32.AND P0, PT, R4.reuse, R43, PT ;  /* 0x0000002b0400720c */ /* 0x040fe20003f04070 */
[----:B------:R-:W-:Y:S01]  /*1ba0*/  @!P2 IMAD.MOV R8, RZ, RZ, -R8 ;  /* 0x000000ffff08a224 */ /* 0x000fe200078e0a08 */
[----:B------:R-:W-:Y:S01]  /*1bb0*/  ISETP.GT.U32.AND P6, PT, R4, R39, PT ;  /* 0x000000270400720c */ /* 0x000fe20003fc4070 */
[----:B------:R-:W-:Y:S01]  /*1bc0*/  IMAD.HI.U32 R18, R12, R45, RZ ;  /* 0x0000002d0c127227 */ /* 0x000fe200078e00ff */
[----:B------:R-:W-:-:S02]  /*1bd0*/  ISETP.GT.U32.AND P2, PT, R4, R41, PT ;  /* 0x000000290400720c */ /* 0x000fc40003f44070 */
[----:B------:R-:W-:Y:S01]  /*1be0*/  LOP3.LUT R19, RZ, R93, RZ, 0x33, !PT ;  /* 0x0000005dff137212 */ /* 0x000fe200078e33ff */
[----:B------:R-:W-:-:S04]  /*1bf0*/  IMAD.HI.U32 R6, R12, R49, RZ ;  /* 0x000000310c067227 */ /* 0x000fc800078e00ff */
[----:B------:R-:W-:Y:S02]  /*1c00*/  IMAD.MOV R18, RZ, RZ, -R18 ;  /* 0x000000ffff127224 */ /* 0x000fe400078e0a12 */
[----:B------:R-:W-:Y:S02]  /*1c10*/  IMAD.MOV R16, RZ, RZ, -R6 ;  /* 0x000000ffff107224 */ /* 0x000fe400078e0a06 */
[----:B------:R-:W-:Y:S01]  /*1c20*/  IMAD R45, R4, R18, R45 ;  /* 0x00000012042d7224 */ /* 0x000fe200078e022d */
[----:B------:R-:W-:Y:S01]  /*1c30*/  LOP3.LUT R18, R11, 0x78, RZ, 0xfc, !PT ;  /* 0x000000780b127812 */ /* 0x000fe200078efcff */
[----:B------:R-:W-:Y:S01]  /*1c40*/  IMAD.HI.U32 R6, R12, R53, RZ ;  /* 0x000000350c067227 */ /* 0x000fe200078e00ff */
[----:B------:R-:W-:Y:S02]  /*1c50*/  IABS R11, R38 ;  /* 0x00000026000b7213 */ /* 0x000fe40000000000 */
[----:B------:R-:W-:Y:S01]  /*1c60*/  IABS R61, R18 ;  /* 0x00000012003d7213 */ /* 0x000fe20000000000 */
[----:B------:R-:W-:-:S02]  /*1c70*/  IMAD R49, R4, R16, R49 ;  /* 0x0000001004317224 */ /* 0x000fc400078e0231 */
[----:B------:R-:W-:Y:S01]  /*1c80*/  @!P0 IMAD.IADD R43, R43, 0x1, -R4 ;  /* 0x000000012b2b8824 */ /* 0x000fe200078e0a04 */
[C---:B------:R-:W-:Y:S01]  /*1c90*/  ISETP.GT.U32.AND P0, PT, R4.reuse, R51, PT ;  /* 0x000000330400720c */ /* 0x040fe20003f04070 */
[----:B------:R-:W-:Y:S02]  /*1ca0*/  IMAD.MOV R16, RZ, RZ, -R6 ;  /* 0x000000ffff107224 */ /* 0x000fe400078e0a06 */
[--C-:B------:R-:W-:Y:S01]  /*1cb0*/  @!P5 IMAD.IADD R37, R37, 0x1, -R4.reuse ;  /* 0x000000012525d824 */ /* 0x100fe200078e0a04 */
[C---:B------:R-:W-:Y:S01]  /*1cc0*/  ISETP.GT.U32.AND P5, PT, R4.reuse, R45, PT ;  /* 0x0000002d0400720c */ /* 0x040fe20003fa4070 */
[--C-:B------:R-:W-:Y:S01]  /*1cd0*/  @!P6 IMAD.IADD R39, R39, 0x1, -R4.reuse ;  /* 0x000000012727e824 */ /* 0x100fe200078e0a04 */
[C---:B------:R-:W-:Y:S01]  /*1ce0*/  ISETP.GT.U32.AND P6, PT, R4.reuse, R47, PT ;  /* 0x0000002f0400720c */ /* 0x040fe20003fc4070 */
[----:B------:R-:W-:Y:S01]  /*1cf0*/  @!P2 IMAD.IADD R41, R41, 0x1, -R4 ;  /* 0x000000012929a824 */ /* 0x000fe200078e0a04 */
[----:B------:R-:W-:Y:S01]  /*1d00*/  ISETP.GT.U32.AND P2, PT, R4, R49, PT ;  /* 0x000000310400720c */ /* 0x000fe20003f44070 */
[----:B------:R-:W-:-:S04]  /*1d10*/  IMAD.HI.U32 R6, R12, R57, RZ ;  /* 0x000000390c067227 */ /* 0x000fc800078e00ff */
[----:B------:R-:W-:Y:S02]  /*1d20*/  IMAD.MOV R6, RZ, RZ, -R6 ;  /* 0x000000ffff067224 */ /* 0x000fe400078e0a06 */
[----:B------:R-:W-:Y:S01]  /*1d30*/  @!P4 IMAD.MOV R37, RZ, RZ, -R37 ;  /* 0x000000ffff25c224 */ /* 0x000fe200078e0a25 */
[C---:B------:R-:W-:Y:S01]  /*1d40*/  ISETP.GT.U32.AND P4, PT, R4.reuse, R43, PT ;  /* 0x0000002b0400720c */ /* 0x040fe20003f84070 */
[----:B------:R-:W-:Y:S02]  /*1d50*/  IMAD R57, R4, R6, R57 ;  /* 0x0000000604397224 */ /* 0x000fe400078e0239 */
[----:B------:R-:W-:-:S04]  /*1d60*/  IMAD.HI.U32 R6, R12, R11, RZ ;  /* 0x0000000b0c067227 */ /* 0x000fc800078e00ff */
[----:B------:R-:W-:Y:S02]  /*1d70*/  @!P0 IMAD.IADD R51, R51, 0x1, -R4 ;  /* 0x0000000133338824 */ /* 0x000fe400078e0a04 */
[C---:B------:R-:W-:Y:S02]  /*1d80*/  IMAD R53, R4.reuse, R16, R53 ;  /* 0x0000001004357224 */ /* 0x040fe400078e0235 */
[----:B------:R-:W-:Y:S01]  /*1d90*/  IMAD.MOV R16, RZ, RZ, -R6 ;  /* 0x000000ffff107224 */ /* 0x000fe200078e0a06 */
[C---:B------:R-:W-:Y:S01]  /*1da0*/  ISETP.GT.U32.AND P0, PT, R4.reuse, R51, PT ;  /* 0x000000330400720c */ /* 0x040fe20003f04070 */
[--C-:B------:R-:W-:Y:S01]  /*1db0*/  @!P5 IMAD.IADD R45, R45, 0x1, -R4.reuse ;  /* 0x000000012d2dd824 */ /* 0x100fe200078e0a04 */
[C---:B------:R-:W-:Y:S01]  /*1dc0*/  ISETP.GT.U32.AND P5, PT, R4.reuse, R41, PT ;  /* 0x000000290400720c */ /* 0x040fe20003fa4070 */
[--C-:B------:R-:W-:Y:S02]  /*1dd0*/  @!P6 IMAD.IADD R47, R47, 0x1, -R4.reuse ;  /* 0x000000012f2fe824 */ /* 0x100fe400078e0a04 */
[----:B------:R-:W-:Y:S01]  /*1de0*/  @!P2 IMAD.IADD R49, R49, 0x1, -R4 ;  /* 0x000000013131a824 */ /* 0x000fe200078e0a04 */
[----:B------:R-:W-:Y:S01]  /*1df0*/  ISETP.GT.U32.AND P6, PT, R4, R45, PT ;  /* 0x0000002d0400720c */ /* 0x000fe20003fc4070 */
[----:B------:R-:W-:Y:S01]  /*1e00*/  IMAD.HI.U32 R6, R12, R59, RZ ;  /* 0x0000003b0c067227 */ /* 0x000fe200078e00ff */
[----:B------:R-:W-:-:S03]  /*1e10*/  ISETP.GT.U32.AND P2, PT, R4, R47, PT ;  /* 0x0000002f0400720c */ /* 0x000fc60003f44070 */
[----:B------:R-:W-:-:S04]  /*1e20*/  IMAD.HI.U32 R12, R12, R61, RZ ;  /* 0x0000003d0c0c7227 */ /* 0x000fc800078e00ff */
[----:B------:R-:W-:Y:S01]  /*1e30*/  @!P1 IMAD.MOV R39, RZ, RZ, -R39 ;  /* 0x000000ffff279224 */ /* 0x000fe200078e0a27 */
[C---:B------:R-:W-:Y:S01]  /*1e40*/  ISETP.GT.U32.AND P1, PT, R4.reuse, R49, PT ;  /* 0x000000310400720c */ /* 0x040fe20003f24070 */
[----:B------:R-:W-:Y:S02]  /*1e50*/  IMAD.MOV R6, RZ, RZ, -R6 ;  /* 0x000000ffff067224 */ /* 0x000fe400078e0a06 */
[----:B------:R-:W-:Y:S02]  /*1e60*/  IMAD.MOV R12, RZ, RZ, -R12 ;  /* 0x000000ffff0c7224 */ /* 0x000fe400078e0a0c */
[----:B------:R-:W-:Y:S01]  /*1e70*/  @!P4 IMAD.IADD R43, R43, 0x1, -R4 ;  /* 0x000000012b2bc824 */ /* 0x000fe200078e0a04 */
[C---:B------:R-:W-:Y:S01]  /*1e80*/  ISETP.GT.U32.AND P4, PT, R4.reuse, R55, PT ;  /* 0x000000370400720c */ /* 0x040fe20003f84070 */
[C---:B------:R-:W-:Y:S01]  /*1e90*/  IMAD R59, R4.reuse, R6, R59 ;  /* 0x00000006043b7224 */ /* 0x040fe200078e023b */
[----:B------:R-:W-:Y:S01]  /*1ea0*/  IABS R6, R156 ;  /* 0x0000009c00067213 */ /* 0x000fe20000000000 */
[----:B------:R-:W-:-:S02]  /*1eb0*/  IMAD R61, R4, R12, R61 ;  /* 0x0000000c043d7224 */ /* 0x000fc400078e023d */
[C---:B------:R-:W-:Y:S02]  /*1ec0*/  IMAD R11, R4.reuse, R16, R11 ;  /* 0x00000010040b7224 */ /* 0x040fe400078e020b */
[----:B------:R-:W-:Y:S01]  /*1ed0*/  @!P0 IMAD.IADD R51, R51, 0x1, -R4 ;  /* 0x0000000133338824 */ /* 0x000fe200078e0a04 */
[----:B------:R-:W-:Y:S01]  /*1ee0*/  ISETP.GT.U32.AND P0, PT, R4, R61, PT ;  /* 0x0000003d0400720c */ /* 0x000fe20003f04070 */
[----:B------:R-:W-:-:S04]  /*1ef0*/  IMAD.HI.U32 R10, R10, R6, RZ ;  /* 0x000000060a0a7227 */ /* 0x000fc800078e00ff */
[--C-:B------:R-:W-:Y:S01]  /*1f00*/  @!P5 IMAD.IADD R41, R41, 0x1, -R4.reuse ;  /* 0x000000012929d824 */ /* 0x100fe200078e0a04 */
[C---:B------:R-:W-:Y:S01]  /*1f10*/  ISETP.GT.U32.AND P5, PT, R4.reuse, R53, PT ;  /* 0x000000350400720c */ /* 0x040fe20003fa4070 */
[--C-:B------:R-:W-:Y:S01]  /*1f20*/  @!P6 IMAD.IADD R45, R45, 0x1, -R4.reuse ;  /* 0x000000012d2de824 */ /* 0x100fe200078e0a04 */
[C---:B------:R-:W-:Y:S01]  /*1f30*/  ISETP.GT.U32.AND P6, PT, R4.reuse, R57, PT ;  /* 0x000000390400720c */ /* 0x040fe20003fc4070 */
[--C-:B------:R-:W-:Y:S01]  /*1f40*/  @!P2 IMAD.IADD R47, R47, 0x1, -R4.reuse ;  /* 0x000000012f2fa824 */ /* 0x100fe200078e0a04 */
[C---:B------:R-:W-:Y:S01]  /*1f50*/  ISETP.GT.U32.AND P2, PT, R4.reuse, R11, PT ;  /* 0x0000000b0400720c */ /* 0x040fe20003f44070 */
[----:B------:R-:W-:Y:S01]  /*1f60*/  @!P1 IMAD.IADD R49, R49, 0x1, -R4 ;  /* 0x0000000131319824 */ /* 0x000fe200078e0a04 */
[----:B------:R-:W-:Y:S01]  /*1f70*/  ISETP.GT.U32.AND P1, PT, R4, R59, PT ;  /* 0x0000003b0400720c */ /* 0x000fe20003f24070 */
[----:B------:R-:W-:Y:S02]  /*1f80*/  IMAD.MOV R10, RZ, RZ, -R10 ;  /* 0x000000ffff0a7224 */ /* 0x000fe400078e0a0a */
[----:B------:R-:W-:Y:S01]  /*1f90*/  @!P4 IMAD.IADD R55, R55, 0x1, -R4 ;  /* 0x000000013737c824 */ /* 0x000fe200078e0a04 */
[----:B------:R-:W-:Y:S01]  /*1fa0*/  ISETP.GE.AND P4, PT, R24, RZ, PT ;  /* 0x000000ff1800720c */ /* 0x000fe20003f86270 */
[----:B------:R-:W-:-:S02]  /*1fb0*/  IMAD R6, R5, R10, R6 ;  /* 0x0000000a05067224 */ /* 0x000fc400078e0206 */
[--C-:B------:R-:W-:Y:S02]  /*1fc0*/  @!P0 IMAD.IADD R61, R61, 0x1, -R4.reuse ;  /* 0x000000013d3d8824 */ /* 0x100fe400078e0a04 */
[--C-:B------:R-:W-:Y:S01]  /*1fd0*/  @!P5 IMAD.IADD R53, R53, 0x1, -R4.reuse ;  /* 0x000000013535d824 */ /* 0x100fe200078e0a04 */
[----:B------:R-:W-:Y:S01]  /*1fe0*/  ISETP.GT.U32.AND P0, PT, R5, R6, PT ;  /* 0x000000060500720c */ /* 0x000fe20003f04070 */
[--C-:B------:R-:W-:Y:S01]  /*1ff0*/  @!P6 IMAD.IADD R57, R57, 0x1, -R4.reuse ;  /* 0x000000013939e824 */ /* 0x100fe200078e0a04 */
[----:B------:R-:W-:Y:S01]  /*2000*/  ISETP.GE.AND P5, PT, R22, RZ, PT ;  /* 0x000000ff1600720c */ /* 0x000fe20003fa6270 */
[--C-:B------:R-:W-:Y:S01]  /*2010*/  @!P2 IMAD.IADD R11, R11, 0x1, -R4.reuse ;  /* 0x000000010b0ba824 */ /* 0x100fe200078e0a04 */
[----:B------:R-:W-:Y:S01]  /*2020*/  ISETP.GE.AND P6, PT, R28, RZ, PT ;  /* 0x000000ff1c00720c */ /* 0x000fe20003fc6270 */
[----:B------:R-:W-:Y:S01]  /*2030*/  @!P1 IMAD.IADD R59, R59, 0x1, -R4 ;  /* 0x000000013b3b9824 */ /* 0x000fe200078e0a04 */
[----:B------:R-:W-:Y:S01]  /*2040*/  ISETP.GE.AND P2, PT, R20, RZ, PT ;  /* 0x000000ff1400720c */ /* 0x000fe20003f46270 */
[----:B------:R-:W-:Y:S01]  /*2050*/  @!P4 IMAD.MOV R45, RZ, RZ, -R45 ;  /* 0x000000ffff2dc224 */ /* 0x000fe200078e0a2d */
[----:B------:R-:W-:Y:S01]  /*2060*/  ISETP.GE.AND P1, PT, R30, RZ, PT ;  /* 0x000000ff1e00720c */ /* 0x000fe20003f26270 */
[----:B------:R-:W-:Y:S01]  /*2070*/  @!P3 IMAD.MOV R41, RZ, RZ, -R41 ;  /* 0x000000ffff29b224 */ /* 0x000fe200078e0a29 */
[----:B------:R-:W-:Y:S01]  /*2080*/  ISETP.GT.U32.AND P4, PT, R4, R55, PT ;  /* 0x000000370400720c */ /* 0x000fe20003f84070 */
[----:B------:R-:W-:Y:S01]  /*2090*/  IMAD.IADD R187, R0, 0x1, R188 ;  /* 0x0000000100bb7824 */ /* 0x000fe200078e02bc */
[----:B------:R-:W-:Y:S01]  /*20a0*/  ISETP.GT.U32.AND P3, PT, R4, R53, PT ;  /* 0x000000350400720c */ /* 0x000fe20003f64070 */
[----:B------:R-:W-:-:S02]  /*20b0*/  @!P0 IMAD.IADD R6, R6, 0x1, -R5 ;  /* 0x0000000106068824 */ /* 0x000fc400078e0a05 */
[----:B------:R-:W-:Y:S01]  /*20c0*/  @!P5 IMAD.MOV R43, RZ, RZ, -R43 ;  /* 0x000000ffff2bd224 */ /* 0x000fe200078e0a2b */
[C---:B------:R-:W-:Y:S01]  /*20d0*/  ISETP.GT.U32.AND P5, PT, R4.reuse, R57, PT ;  /* 0x000000390400720c */ /* 0x040fe20003fa4070 */
[----:B------:R-:W-:Y:S01]  /*20e0*/  @!P6 IMAD.MOV R47, RZ, RZ, -R47 ;  /* 0x000000ffff2fe224 */ /* 0x000fe200078e0a2f */
[C---:B------:R-:W-:Y:S01]  /*20f0*/  ISETP.GT.U32.AND P6, PT, R4.reuse, R59, PT ;  /* 0x0000003b0400720c */ /* 0x040fe20003fc4070 */
[----:B------:R-:W-:Y:S01]  /*2100*/  @!P2 IMAD.MOV R49, RZ, RZ, -R49 ;  /* 0x000000ffff31a224 */ /* 0x000fe200078e0a31 */
[C---:B------:R-:W-:Y:S01]  /*2110*/  ISETP.GT.U32.AND P2, PT, R4.reuse, R11, PT ;  /* 0x0000000b0400720c */ /* 0x040fe20003f44070 */
[----:B------:R-:W-:Y:S01]  /*2120*/  @!P1 IMAD.MOV R51, RZ, RZ, -R51 ;  /* 0x000000ffff339224 */ /* 0x000fe200078e0a33 */
[----:B------:R-:W-:Y:S01]  /*2130*/  ISETP.GT.U32.AND P1, PT, R4, R61, PT ;  /* 0x0000003d0400720c */ /* 0x000fe20003f24070 */
[--C-:B------:R-:W-:Y:S01]  /*2140*/  @!P4 IMAD.IADD R55, R55, 0x1, -R4.reuse ;  /* 0x000000013737c824 */ /* 0x100fe200078e0a04 */
[----:B------:R-:W-:Y:S01]  /*2150*/  ISETP.GT.U32.AND P0, PT, R5, R6, PT ;  /* 0x000000060500720c */ /* 0x000fe20003f04070 */
[--C-:B------:R-:W-:Y:S01]  /*2160*/  @!P3 IMAD.IADD R53, R53, 0x1, -R4.reuse ;  /* 0x000000013535b824 */ /* 0x100fe200078e0a04 */
[----:B------:R-:W-:Y:S01]  /*2170*/  ISETP.GE.AND P4, PT, R34, RZ, PT ;  /* 0x000000ff2200720c */ /* 0x000fe20003f86270 */
[----:B------:R-:W-:Y:S01]  /*2180*/  IMAD.IADD R185, R188, 0x1, R169 ;  /* 0x00000001bcb97824 */ /* 0x000fe200078e02a9 */
[----:B------:R-:W-:Y:S01]  /*2190*/  ISETP.GE.AND P3, PT, R32, RZ, PT ;  /* 0x000000ff2000720c */ /* 0x000fe20003f66270 */
[--C-:B------:R-:W-:Y:S01]  /*21a0*/  @!P5 IMAD.IADD R57, R57, 0x1, -R4.reuse ;  /* 0x000000013939d824 */ /* 0x100fe200078e0a04 */
[----:B------:R-:W-:Y:S01]  /*21b0*/  ISETP.GE.AND P5, PT, R36, RZ, PT ;  /* 0x000000ff2400720c */ /* 0x000fe20003fa6270 */
[--C-:B------:R-:W-:Y:S01]  /*21c0*/  @!P6 IMAD.IADD R59, R59, 0x1, -R4.reuse ;  /* 0x000000013b3be824 */ /* 0x100fe200078e0a04 */
[----:B------:R-:W-:Y:S01]  /*21d0*/  ISETP.GE.AND P6, PT, R40, RZ, PT ;  /* 0x000000ff2800720c */ /* 0x000fe20003fc6270 */
[--C-:B------:R-:W-:Y:S01]  /*21e0*/  @!P2 IMAD.IADD R11, R11, 0x1, -R4.reuse ;  /* 0x000000010b0ba824 */ /* 0x100fe200078e0a04 */
[----:B------:R-:W-:Y:S01]  /*21f0*/  ISETP.GE.AND P2, PT, R38, RZ, PT ;  /* 0x000000ff2600720c */ /* 0x000fe20003f46270 */
[----:B------:R-:W-:Y:S01]  /*2200*/  @!P1 IMAD.IADD R61, R61, 0x1, -R4 ;  /* 0x000000013d3d9824 */ /* 0x000fe200078e0a04 */
[----:B------:R-:W-:Y:S01]  /*2210*/  ISETP.GE.AND P1, PT, R18, RZ, PT ;  /* 0x000000ff1200720c */ /* 0x000fe20003f26270 */
[----:B------:R-:W-:Y:S01]  /*2220*/  @!P0 IMAD.IADD R6, R6, 0x1, -R5 ;  /* 0x0000000106068824 */ /* 0x000fe200078e0a05 */
[----:B------:R-:W-:Y:S01]  /*2230*/  ISETP.NE.AND P0, PT, R93, RZ, PT ;  /* 0x000000ff5d00720c */ /* 0x000fe20003f05270 */
[----:B------:R-:W2:Y:S01]  /*2240*/  LDC.64 R4, c[0x0][0x230] ;  /* 0x00008c00ff047b82 */ /* 0x000ea20000000a00 */
[----:B------:R-:W-:Y:S01]  /*2250*/  @!P4 IMAD.MOV R55, RZ, RZ, -R55 ;  /* 0x000000ffff37c224 */ /* 0x000fe200078e0a37 */
[----:B------:R-:W-:Y:S01]  /*2260*/  ISETP.GE.AND P4, PT, R156, RZ, PT ;  /* 0x000000ff9c00720c */ /* 0x000fe20003f86270 */
[----:B------:R-:W-:Y:S01]  /*2270*/  @!P3 IMAD.MOV R53, RZ, RZ, -R53 ;  /* 0x000000ffff35b224 */ /* 0x000fe200078e0a35 */
[----:B------:R-:W-:Y:S01]  /*2280*/  ISETP.NE.AND P3, PT, R92, RZ, PT ;  /* 0x000000ff5c00720c */ /* 0x000fe20003f65270 */
[----:B------:R-:W-:Y:S01]  /*2290*/  IMAD.MOV.U32 R176, RZ, RZ, R6 ;  /* 0x000000ffffb07224 */ /* 0x000fe200078e0006 */
[C---:B------:R-:W-:Y:S01]  /*22a0*/  SEL R161, R19.reuse, R23, !P0 ;  /* 0x0000001713a17207 */ /* 0x040fe20004000000 */
[----:B------:R-:W-:Y:S01]  /*22b0*/  IMAD.MOV.U32 R24, RZ, RZ, R11 ;  /* 0x000000ffff187224 */ /* 0x000fe200078e000b */
[C---:B------:R-:W-:Y:S01]  /*22c0*/  SEL R167, R19.reuse, R13, !P0 ;  /* 0x0000000d13a77207 */ /* 0x040fe20004000000 */
[----:B------:R-:W-:Y:S01]  /*22d0*/  @!P5 IMAD.MOV R57, RZ, RZ, -R57 ;  /* 0x000000ffff39d224 */ /* 0x000fe200078e0a39 */
        /* <DEDUP_REMOVED lines=8> */
[----:B------:R-:W-:Y:S01]  /*2360*/  @!P3 LOP3.LUT R176, RZ, R92, RZ, 0x33, !PT ;  /* 0x0000005cffb0b212 */ /* 0x000fe200078e33ff */
[----:B------:R-:W-:Y:S01]  /*2370*/  IMAD.IADD R173, R188, 0x1, R170 ;  /* 0x00000001bcad7824 */ /* 0x000fe200078e02aa */
[C---:B------:R-:W-:Y:S01]  /*2380*/  SEL R22, R19.reuse, R9, !P0 ;  /* 0x0000000913167207 */ /* 0x040fe20004000000 */
[----:B------:R-:W-:Y:S01]  /*2390*/  IMAD R166, R166, UR8, RZ ;  /* 0x00000008a6a67c24 */ /* 0x000fe2000f8e02ff */
[C---:B------:R-:W-:Y:S01]  /*23a0*/  SEL R23, R19.reuse, R8, !P0 ;  /* 0x0000000813177207 */ /* 0x040fe20004000000 */
[----:B------:R-:W-:Y:S01]  /*23b0*/  IMAD R162, R162, UR8, RZ ;  /* 0x00000008a2a27c24 */ /* 0x000fe2000f8e02ff */
[C---:B------:R-:W-:Y:S01]  /*23c0*/  SEL R168, R19.reuse, R168, !P0 ;  /* 0x000000a813a87207 */ /* 0x040fe20004000000 */
[----:B--2---:R-:W-:Y:S01]  /*23d0*/  IMAD R176, R176, R5, RZ ;  /* 0x00000005b0b07224 */ /* 0x004fe200078e02ff */
[C---:B------:R-:W-:Y:S01]  /*23e0*/  SEL R164, R19.reuse, R164, !P0 ;  /* 0x000000a413a47207 */ /* 0x040fe20004000000 */
[----:B------:R-:W-:Y:S01]  /*23f0*/  VIADD R5, R4, 0xfffffffb ;  /* 0xfffffffb04057836 */ /* 0x000fe20000000000 */
[C---:B------:R-:W-:Y:S01]  /*2400*/  SEL R160, R19.reuse, R25, !P0 ;  /* 0x0000001913a07207 */ /* 0x040fe20004000000 */
[----:B------:R-:W-:Y:S01]  /*2410*/  IMAD.SHL.U32 R177, R176, 0x4, RZ ;  /* 0x00000004b0b17824 */ /* 0x000fe200078e00ff */
[C---:B------:R-:W-:Y:S01]  /*2420*/  SEL R159, R19.reuse, R27, !P0 ;  /* 0x0000001b139f7207 */ /* 0x040fe20004000000 */
[C---:B------:R-:W-:Y:S01]  /*2430*/  VIADD R25, R4.reuse, 0xfffffffd ;  /* 0xfffffffd04197836 */ /* 0x040fe20000000000 */
        /* <DEDUP_REMOVED lines=27> */
[----:B------:R-:W-:Y:S01]  /*25f0*/  VIADD R180, R4, 0xffffffc0 ;  /* 0xffffffc004b47836 */ /* 0x000fe20000000000 */
[C---:B------:R-:W-:Y:S01]  /*2600*/  SEL R16, R19.reuse, R55, !P0 ;  /* 0x0000003713107207 */ /* 0x040fe20004000000 */
[----:B------:R-:W-:Y:S01]  /*2610*/  IMAD R168, R168, UR8, RZ ;  /* 0x00000008a8a87c24 */ /* 0x000fe2000f8e02ff */
[C---:B------:R-:W-:Y:S01]  /*2620*/  SEL R8, R19.reuse, R57, !P0 ;  /* 0x0000003913087207 */ /* 0x040fe20004000000 */
[C---:B------:R-:W-:Y:S01]  /*2630*/  VIADD R57, R4.reuse, 0xffffffd3 ;  /* 0xffffffd304397836 */ /* 0x040fe20000000000 */
[C---:B------:R-:W-:Y:S01]  /*2640*/  SEL R15, R19.reuse, R24, !P0 ;  /* 0x00000018130f7207 */ /* 0x040fe20004000000 */
[----:B------:R-:W-:Y:S01]  /*2650*/  VIADD R24, R4, 0xfffffffe ;  /* 0xfffffffe04187836 */ /* 0x000fe20000000000 */
[C---:B------:R-:W-:Y:S01]  /*2660*/  SEL R7, R19.reuse, R59, !P0 ;  /* 0x0000003b13077207 */ /* 0x040fe20004000000 */
[----:B------:R-:W-:Y:S01]  /*2670*/  IMAD R164, R164, UR8, RZ ;  /* 0x00000008a4a47c24 */ /* 0x000fe2000f8e02ff */
[C---:B------:R-:W-:Y:S01]  /*2680*/  SEL R14, R19.reuse, R61, !P0 ;  /* 0x0000003d130e7207 */ /* 0x040fe20004000000 */
[----:B------:R-:W-:Y:S01]  /*2690*/  IMAD R160, R160, UR8, RZ ;  /* 0x00000008a0a07c24 */ /* 0x000fe2000f8e02ff */
[----:B------:R-:W-:Y:S01]  /*26a0*/  SEL R6, R19, R26, !P0 ;  /* 0x0000001a13067207 */ /* 0x000fe20004000000 */
[----:B------:R-:W-:Y:S01]  /*26b0*/  VIADD R19, R4, 0xffffffff ;  /* 0xffffffff04137836 */ /* 0x000fe20000000000 */
[----:B------:R-:W-:Y:S01]  /*26c0*/  ISETP.GE.AND P0, PT, R156, R92, PT ;  /* 0x0000005c9c00720c */ /* 0x000fe20003f06270 */
[----:B------:R-:W-:Y:S01]  /*26d0*/  VIADD R26, R4, 0xfffffffc ;  /* 0xfffffffc041a7836 */ /* 0x000fe20000000000 */
[----:B-1----:R-:W-:Y:S01]  /*26e0*/  IADD3 R156, P1, R177, UR4, RZ ;  /* 0x00000004b19c7c10 */ /* 0x002fe2000ff3e0ff */
[----:B------:R-:W-:Y:S01]  /*26f0*/  IMAD R158, R158, UR8, RZ ;  /* 0x000000089e9e7c24 */ /* 0x000fe2000f8e02ff */
[----:B------:R-:W-:Y:S01]  /*2700*/  ISETP.GE.U32.AND P4, PT, R19, 0x7fffffe0, PT ;  /* 0x7fffffe01300780c */ /* 0x000fe20003f86070 */
[----:B------:R-:W-:Y:S01]  /*2710*/  VIADD R19, R4, 0xfffffffa ;  /* 0xfffffffa04137836 */ /* 0x000fe20000000000 */
[----:B------:R-:W-:Y:S01]  /*2720*/  LEA.HI.X.SX32 R157, R176, UR5, 0x2, P1 ;  /* 0x00000005b09d7c11 */ /* 0x000fe200088f16ff */
[----:B------:R-:W-:Y:S01]  /*2730*/  IMAD R20, R20, UR8, RZ ;  /* 0x0000000814147c24 */ /* 0x000fe2000f8e02ff */
[-C--:B------:R-:W-:Y:S01]  /*2740*/  LEA R96, P1, R182, R156.reuse, 0x3 ;  /* 0x0000009cb6607211 */ /* 0x080fe200078218ff */
[----:B------:R-:W-:Y:S01]  /*2750*/  IMAD R22, R22, UR8, RZ ;  /* 0x0000000816167c24 */ /* 0x000fe2000f8e02ff */
[-C--:B------:R-:W-:Y:S01]  /*2760*/  IADD3 R94, P2, R209, R156.reuse, RZ ;  /* 0x0000009cd15e7210 */ /* 0x080fe20007f5e0ff */
[----:B------:R-:W-:Y:S01]  /*2770*/  IMAD R152, R152, UR8, RZ ;  /* 0x0000000898987c24 */ /* 0x000fe2000f8e02ff */
[-C--:B------:R-:W-:Y:S01]  /*2780*/  LEA.HI.X.SX32 R97, R243, R157.reuse, 0x2, P1 ;  /* 0x0000009df3617211 */ /* 0x080fe200008f16ff */
[----:B------:R-:W-:Y:S01]  /*2790*/  IMAD R153, R153, UR8, RZ ;  /* 0x0000000899997c24 */ /* 0x000fe2000f8e02ff */
[-C--:B------:R-:W-:Y:S01]  /*27a0*/  LEA R100, P1, R182, R156.reuse, 0x4 ;  /* 0x0000009cb6647211 */ /* 0x080fe200078220ff */
[----:B------:R-:W-:Y:S01]  /*27b0*/  IMAD R154, R154, UR8, RZ ;  /* 0x000000089a9a7c24 */ /* 0x000fe2000f8e02ff */
[-C--:B------:R-:W-:Y:S01]  /*27c0*/  LEA.HI.X.SX32 R95, R182, R157.reuse, 0x2, P2 ;  /* 0x0000009db65f7211 */ /* 0x080fe200010f16ff */
[----:B------:R-:W-:Y:S01]  /*27d0*/  @!PT LDS RZ, [RZ] ;  /* 0x00000000fffff984 */ /* 0x000fe20000000800 */
[----:B------:R-:W-:Y:S01]  /*27e0*/  @!PT LDS RZ, [RZ] ;  /* 0x00000000fffff984 */ /* 0x000fe20000000800 */
[----:B------:R-:W-:Y:S01]  /*27f0*/  @!PT LDS RZ, [RZ] ;  /* 0x00000000fffff984 */ /* 0x000fe20000000800 */
[----:B------:R1:W-:Y:S01]  /*2800*/  LDGSTS.E [R187], desc[UR12][R156.64], !P4 ;  /* 0x000000009cbb7fae */ /* 0x0003e2000e12184c */
[-C--:B------:R-:W-:Y:S01]  /*2810*/  LEA.HI.X.SX32 R101, R209, R157.reuse, 0x2, P1 ;  /* 0x0000009dd1657211 */ /* 0x080fe200008f16ff */
[----:B------:R-:W-:Y:S01]  /*2820*/  IMAD R18, R18, UR8, RZ ;  /* 0x0000000812127c24 */ /* 0x000fe2000f8e02ff */
[-C--:B------:R-:W-:Y:S01]  /*2830*/  IADD3 R104, P1, R215, R156.reuse, RZ ;  /* 0x0000009cd7687210 */ /* 0x080fe20007f3e0ff */
        /* <DEDUP_REMOVED lines=8> */
[----:B------:R-:W-:Y:S01]  /*28c0*/  IMAD R167, R167, UR8, RZ ;  /* 0x00000008a7a77c24 */ /* 0x000fe2000f8e02ff */
        /* <DEDUP_REMOVED lines=28> */
[----:B------:R-:W-:Y:S01]  /*2a90*/  LEA R124, P1, R182, R156, 0x6 ;  /* 0x0000009cb67c7211 */ /* 0x000fe200078230ff */
[----:B------:R-:W-:Y:S01]  /*2aa0*/  IMAD R6, R6, UR8, RZ ;  /* 0x0000000806067c24 */ /* 0x000fe2000f8e02ff */
[----:B------:R-:W-:-:S02]  /*2ab0*/  LEA.HI.X.SX32 R115, R235, R157, 0x2, P2 ;  /* 0x0000009deb737211 */ /* 0x000fc400010f16ff */
[-C--:B------:R-:W-:Y:S02]  /*2ac0*/  LEA.HI.X.SX32 R125, R231, R157.reuse, 0x2, P1 ;  /* 0x0000009de77d7211 */ /* 0x080fe400008f16ff */
[-C--:B------:R-:W-:Y:S02]  /*2ad0*/  IADD3 R118, P2, R119, R156.reuse, RZ ;  /* 0x0000009c77767210 */ /* 0x080fe40007f5e0ff */
[-C--:B------:R-:W-:Y:S02]  /*2ae0*/  IADD3 R128, P1, R129, R156.reuse, RZ ;  /* 0x0000009c81807210 */ /* 0x080fe40007f3e0ff */
[-C--:B------:R-:W-:Y:S02]  /*2af0*/  LEA.HI.X.SX32 R119, R234, R157.reuse, 0x2, P2 ;  /* 0x0000009dea777211 */ /* 0x080fe400010f16ff */
[----:B------:R-:W-:Y:S02]  /*2b00*/  LEA.HI.X.SX32 R129, R229, R157, 0x2, P1 ;  /* 0x0000009de5817211 */ /* 0x000fe400008f16ff */
[----:B------:R-:W-:-:S02]  /*2b10*/  IADD3 R122, P2, R123, R156, RZ ;  /* 0x0000009c7b7a7210 */ /* 0x000fc40007f5e0ff */
[-C--:B------:R-:W-:Y:S02]  /*2b20*/  IADD3 R132, P1, R133, R156.reuse, RZ ;  /* 0x0000009c85847210 */ /* 0x080fe40007f3e0ff */
[-C--:B------:R-:W-:Y:S02]  /*2b30*/  LEA.HI.X.SX32 R123, R232, R157.reuse, 0x2, P2 ;  /* 0x0000009de87b7211 */ /* 0x080fe400010f16ff */
[-C--:B------:R-:W-:Y:S02]  /*2b40*/  LEA.HI.X.SX32 R133, R216, R157.reuse, 0x2, P1 ;  /* 0x0000009dd8857211 */ /* 0x080fe400008f16ff */
[-C--:B------:R-:W-:Y:S02]  /*2b50*/  IADD3 R126, P2, R127, R156.reuse, RZ ;  /* 0x0000009c7f7e7210 */ /* 0x080fe40007f5e0ff */
[----:B------:R-:W-:Y:S02]  /*2b60*/  IADD3 R136, P1, R137, R156, RZ ;  /* 0x0000009c89887210 */ /* 0x000fe40007f3e0ff */
        /* <DEDUP_REMOVED lines=15> */
[----:B------:R-:W-:Y:S02]  /*2c60*/  IADD3 R90, P1, R91, R156, RZ ;  /* 0x0000009c5b5a7210 */ /* 0x000fe40007f3e0ff */
[----:B------:R-:W-:Y:S01]  /*2c70*/  ISETP.GE.U32.AND P5, PT, R24, 0x7fffffdf, PT ;  /* 0x7fffffdf1800780c */ /* 0x000fe20003fa6070 */
[----:B------:R-:W-:Y:S01]  /*2c80*/  VIADD R24, R4, 0xffffffe6 ;  /* 0xffffffe604187836 */ /* 0x000fe20000000000 */
[----:B------:R-:W-:Y:S02]  /*2c90*/  ISETP.GE.U32.AND P6, PT, R25, 0x7fffffde, PT ;  /* 0x7fffffde1900780c */ /* 0x000fe40003fc6070 */
[----:B------:R-:W-:-:S02]  /*2ca0*/  LEA.HI.X.SX32 R143, R224, R157, 0x2, P2 ;  /* 0x0000009de08f7211 */ /* 0x000fc400010f16ff */
[-C--:B------:R-:W-:Y:S02]  /*2cb0*/  LEA.HI.X.SX32 R91, R219, R157.reuse, 0x2, P1 ;  /* 0x0000009ddb5b7211 */ /* 0x080fe400008f16ff */
[-C--:B------:R-:W-:Y:S02]  /*2cc0*/  IADD3 R146, P2, R147, R156.reuse, RZ ;  /* 0x0000009c93927210 */ /* 0x080fe40007f5e0ff */
[----:B------:R-:W-:Y:S01]  /*2cd0*/  ISETP.GE.U32.AND P1, PT, R5, 0x7fffffdc, PT ;  /* 0x7fffffdc0500780c */ /* 0x000fe20003f26070 */
[----:B------:R-:W-:Y:S01]  /*2ce0*/  VIADD R5, R4, 0xfffffff9 ;  /* 0xfffffff904057836 */ /* 0x000fe20000000000 */
[----:B------:R-:W-:Y:S01]  /*2cf0*/  ISETP.GE.U32.AND P3, PT, R26, 0x7fffffdd, PT ;  /* 0x7fffffdd1a00780c */ /* 0x000fe20003f66070 */
[----:B------:R2:W-:Y:S01]  /*2d00*/  LDGSTS.E [R187+0x4], desc[UR12][R94.64], !P5 ;  /* 0x000040005ebb7fae */ /* 0x0005e2000e92184c */
[-C--:B------:R-:W-:Y:S02]  /*2d10*/  LEA.HI.X.SX32 R147, R221, R157.reuse, 0x2, P2 ;  /* 0x0000009ddd937211 */ /* 0x080fe400010f16ff */
[----:B------:R-:W-:Y:S01]  /*2d20*/  IADD3 R150, P2, R151, R156, RZ ;  /* 0x0000009c97967210 */ /* 0x000fe20007f5e0ff */
[----:B------:R3:W-:Y:S01]  /*2d30*/  LDGSTS.E [R187+0x8], desc[UR12][R96.64], !P6 ;  /* 0x0000800060bb7fae */ /* 0x0007e2000f12184c */
[----:B------:R-:W-:Y:S01]  /*2d40*/  ISETP.GE.U32.AND P4, PT, R5, 0x7fffffda, PT ;  /* 0x7fffffda0500780c */ /* 0x000fe20003f86070 */
[----:B------:R-:W-:Y:S01]  /*2d50*/  VIADD R5, R4, 0xfffffff7 ;  /* 0xfffffff704057836 */ /* 0x000fe20000000000 */
[----:B------:R-:W-:-:S02]  /*2d60*/  LEA.HI.X.SX32 R151, R220, R157, 0x2, P2 ;  /* 0x0000009ddc977211 */ /* 0x000fc400010f16ff */
[----:B------:R-:W-:Y:S02]  /*2d70*/  IADD3 R84, P2, R85, R156, RZ ;  /* 0x0000009c55547210 */ /* 0x000fe40007f5e0ff */
[----:B------:R-:W-:Y:S01]  /*2d80*/  ISETP.GE.U32.AND P6, PT, R5, 0x7fffffd8, PT ;  /* 0x7fffffd80500780c */ /* 0x000fe20003fc6070 */
[----:B------:R-:W-:Y:S01]  /*2d90*/  VIADD R5, R4, 0xfffffff6 ;  /* 0xfffffff604057836 */ /* 0x000fe20000000000 */
[----:B------:R-:W-:Y:S01]  /*2da0*/  LEA.HI.X.SX32 R85, R218, R157, 0x2, P2 ;  /* 0x0000009dda557211 */ /* 0x000fe200010f16ff */
[----:B------:R4:W-:Y:S01]  /*2db0*/  LDGSTS.E [R187+0xc], desc[UR12][R98.64], !P3 ;  /* 0x0000c00062bb7fae */ /* 0x0009e2000d92184c */
[----:B------:R-:W-:Y:S01]  /*2dc0*/  ISETP.GE.U32.AND P2, PT, R19, 0x7fffffdb, PT ;  /* 0x7fffffdb1300780c */ /* 0x000fe20003f46070 */
[C---:B------:R-:W-:Y:S01]  /*2dd0*/  VIADD R19, R4.reuse, 0xfffffff8 ;  /* 0xfffffff804137836 */ /* 0x040fe20000000000 */
[----:B------:R-:W-:Y:S01]  /*2de0*/  ISETP.GE.U32.AND P3, PT, R5, 0x7fffffd7, PT ;  /* 0x7fffffd70500780c */ /* 0x000fe20003f66070 */
[----:B------:R-:W-:Y:S01]  /*2df0*/  VIADD R5, R4, 0xfffffff5 ;  /* 0xfffffff504057836 */ /* 0x000fe20000000000 */
[----:B------:R5:W-:Y:S01]  /*2e00*/  LDGSTS.E [R185], desc[UR12][R100.64], !P1 ;  /* 0x0000000064b97fae */ /* 0x000be2000c92184c */
[----:B------:R-:W-:-:S02]  /*2e10*/  LOP3.LUT R169, R0, 0x20, RZ, 0x3c, !PT ;  /* 0x0000002000a97812 */ /* 0x000fc400078e3cff */
[----:B------:R-:W-:Y:S01]  /*2e20*/  ISETP.GE.U32.AND P5, PT, R19, 0x7fffffd9, PT ;  /* 0x7fffffd91300780c */ /* 0x000fe20003fa6070 */
[C---:B------:R-:W-:Y:S01]  /*2e30*/  VIADD R19, R4.reuse, 0xfffffff4 ;  /* 0xfffffff404137836 */ /* 0x040fe20000000000 */
[----:B------:R-:W-:Y:S01]  /*2e40*/  ISETP.GE.U32.AND P1, PT, R5, 0x7fffffd6, PT ;  /* 0x7fffffd60500780c */ /* 0x000fe20003f26070 */
[----:B------:R-:W-:Y:S01]  /*2e50*/  VIADD R5, R4, 0xfffffff3 ;  /* 0xfffffff304057836 */ /* 0x000fe20000000000 */
[----:B------:R-:W-:Y:S01]  /*2e60*/  LOP3.LUT R170, R0, 0x70, RZ, 0x3c, !PT ;  /* 0x0000007000aa7812 */ /* 0x000fe200078e3cff */
[----:B------:R-:W-:Y:S01]  /*2e70*/  IMAD.IADD R181, R188, 0x1, R169 ;  /* 0x00000001bcb57824 */ /* 0x000fe200078e02a9 */
[----:B------:R5:W-:Y:S01]  /*2e80*/  LDGSTS.E [R185+0x4], desc[UR12][R102.64], !P2 ;  /* 0x0000400066b97fae */ /* 0x000be2000d12184c */
[----:B------:R-:W-:Y:S01]  /*2e90*/  ISETP.GE.U32.AND P2, PT, R19, 0x7fffffd5, PT ;  /* 0x7fffffd51300780c */ /* 0x000fe20003f46070 */
[----:B------:R-:W-:Y:S01]  /*2ea0*/  VIADD R19, R4, 0xfffffff1 ;  /* 0xfffffff104137836 */ /* 0x000fe20000000000 */
[----:B------:R-:W-:Y:S01]  /*2eb0*/  LOP3.LUT R169, R0, 0x30, RZ, 0x3c, !PT ;  /* 0x0000003000a97812 */ /* 0x000fe200078e3cff */
[----:B------:R5:W-:Y:S01]  /*2ec0*/  LDGSTS.E [R185+0x8], desc[UR12][R104.64], !P4 ;  /* 0x0000800068b97fae */ /* 0x000be2000e12184c */
[----:B------:R-:W-:Y:S01]  /*2ed0*/  ISETP.GE.U32.AND P4, PT, R5, 0x7fffffd4, PT ;  /* 0x7fffffd40500780c */ /* 0x000fe20003f86070 */
[----:B------:R-:W-:-:S02]  /*2ee0*/  VIADD R5, R4, 0xfffffff2 ;  /* 0xfffffff204057836 */ /* 0x000fc40000000000 */
[----:B------:R5:W-:Y:S01]  /*2ef0*/  LDGSTS.E [R185+0xc], desc[UR12][R106.64], !P5 ;  /* 0x0000c0006ab97fae */ /* 0x000be2000e92184c */
[----:B------:R-:W-:Y:S01]  /*2f00*/  IMAD.IADD R178, R188, 0x1, R169 ;  /* 0x00000001bcb27824 */ /* 0x000fe200078e02a9 */
[----:B------:R-:W-:Y:S01]  /*2f10*/  LOP3.LUT R169, R0, 0x40, RZ, 0x3c, !PT ;  /* 0x0000004000a97812 */ /* 0x000fe200078e3cff */
[----:B------:R-:W-:Y:S01]  /*2f20*/  IMAD.IADD R92, R188, 0x1, R170 ;  /* 0x00000001bc5c7824 */ /* 0x000fe200078e02aa */
[----:B------:R-:W-:Y:S01]  /*2f30*/  ISETP.GE.U32.AND P5, PT, R5, 0x7fffffd3, PT ;  /* 0x7fffffd30500780c */ /* 0x000fe20003fa6070 */
[----:B------:R5:W-:Y:S01]  /*2f40*/  LDGSTS.E [R181], desc[UR12][R108.64], !P6 ;  /* 0x000000006cb57fae */ /* 0x000be2000f12184c */
[C---:B------:R-:W-:Y:S01]  /*2f50*/  VIADD R5, R4.reuse, 0xfffffff0 ;  /* 0xfffffff004057836 */ /* 0x040fe20000000000 */
[----:B------:R-:W-:Y:S01]  /*2f60*/  ISETP.GE.U32.AND P6, PT, R19, 0x7fffffd2, PT ;  /* 0x7fffffd21300780c */ /* 0x000fe20003fc6070 */
[----:B------:R-:W-:Y:S01]  /*2f70*/  VIADD R19, R4, 0xffffffec ;  /* 0xffffffec04137836 */ /* 0x000fe20000000000 */
[----:B------:R5:W-:Y:S01]  /*2f80*/  LDGSTS.E [R181+0x4], desc[UR12][R110.64], !P3 ;  /* 0x000040006eb57fae */ /* 0x000be2000d92184c */
[----:B------:R-:W-:Y:S01]  /*2f90*/  IMAD.IADD R171, R188, 0x1, R169 ;  /* 0x00000001bcab7824 */ /* 0x000fe200078e02a9 */
[----:B------:R-:W-:Y:S01]  /*2fa0*/  ISETP.GE.U32.AND P3, PT, R5, 0x7fffffd1, PT ;  /* 0x7fffffd10500780c */ /* 0x000fe20003f66070 */
[C---:B------:R-:W-:Y:S01]  /*2fb0*/  VIADD R5, R4.reuse, 0xffffffed ;  /* 0xffffffed04057836 */ /* 0x040fe20000000000 */
[----:B------:R5:W-:Y:S01]  /*2fc0*/  LDGSTS.E [R181+0x8], desc[UR12][R112.64], !P1 ;  /* 0x0000800070b57fae */ /* 0x000be2000c92184c */
[----:B------:R-:W-:Y:S01]  /*2fd0*/  ISETP.GE.U32.AND P1, PT, R19, 0x7fffffcd, PT ;  /* 0x7fffffcd1300780c */ /* 0x000fe20003f26070 */
[----:B------:R-:W-:Y:S01]  /*2fe0*/  VIADD R19, R4, 0xffffffee ;  /* 0xffffffee04137836 */ /* 0x000fe20000000000 */
[----:B------:R-:W-:Y:S01]  /*2ff0*/  LOP3.LUT R169, R0, 0x50, RZ, 0x3c, !PT ;  /* 0x0000005000a97812 */ /* 0x000fe200078e3cff */
[----:B------:R5:W-:Y:S01]  /*3000*/  LDGSTS.E [R181+0xc], desc[UR12][R114.64], !P2 ;  /* 0x0000c00072b57fae */ /* 0x000be2000d12184c */
[----:B------:R-:W-:Y:S01]  /*3010*/  ISETP.GE.U32.AND P2, PT, R5, 0x7fffffce, PT ;  /* 0x7fffffce0500780c */ /* 0x000fe20003f46070 */
[C---:B------:R-:W-:Y:S01]  /*3020*/  VIADD R5, R4.reuse, 0xffffffef ;  /* 0xffffffef04057836 */ /* 0x040fe20000000000 */
[----:B------:R-:W-:Y:S01]  /*3030*/  SEL R37, RZ, 0x1, P1 ;  /* 0x00000001ff257807 */ /* 0x000fe20000800000 */
[----:B------:R5:W-:Y:S01]  /*3040*/  LDGSTS.E [R178], desc[UR12][R116.64], !P4 ;  /* 0x0000000074b27fae */ /* 0x000be2000e12184c */
[----:B------:R-:W-:Y:S01]  /*3050*/  ISETP.GE.U32.AND P1, PT, R19, 0x7fffffcf, PT ;  /* 0x7fffffcf1300780c */ /* 0x000fe20003f26070 */
[C---:B------:R-:W-:Y:S01]  /*3060*/  VIADD R19, R4.reuse, 0xffffffe8 ;  /* 0xffffffe804137836 */ /* 0x040fe20000000000 */
[----:B------:R-:W-:Y:S01]  /*3070*/  SEL R52, RZ, 0x1fffe, P2 ;  /* 0x0001fffeff347807 */ /* 0x000fe20001000000 */
[----:B------:R5:W-:Y:S01]  /*3080*/  LDGSTS.E [R178+0x4], desc[UR12][R118.64], !P5 ;  /* 0x0000400076b27fae */ /* 0x000be2000e92184c */
        /* <DEDUP_REMOVED lines=9> */
[----:B------:R-:W-:Y:S01]  /*3120*/  VIADD R5, R4, 0xffffffeb ;  /* 0xffffffeb04057836 */ /* 0x000fe20000000000 */
[----:B------:R-:W-:Y:S01]  /*3130*/  SEL R60, RZ, 0x1, P1 ;  /* 0x00000001ff3c7807 */ /* 0x000fe20000800000 */
[----:B------:R-:W-:Y:S01]  /*3140*/  IMAD.IADD R172, R188, 0x1, R169 ;  /* 0x00000001bcac7824 */ /* 0x000fe200078e02a9 */
[----:B------:R-:W-:Y:S01]  /*3150*/  ISETP.GE.U32.AND P1, PT, R19, 0x7fffffcb, PT ;  /* 0x7fffffcb1300780c */ /* 0x000fe20003f26070 */
[----:B------:R-:W-:Y:S01]  /*3160*/  VIADD R19, R4, 0xffffffe4 ;  /* 0xffffffe404137836 */ /* 0x000fe20000000000 */
[----:B------:R-:W-:-:S02]  /*3170*/  SEL R61, RZ, 0x1fffe, P2 ;  /* 0x0001fffeff3d7807 */ /* 0x000fc40001000000 */
[----:B------:R-:W-:Y:S01]  /*3180*/  ISETP.GE.U32.AND P2, PT, R5, 0x7fffffcc, PT ;  /* 0x7fffffcc0500780c */ /* 0x000fe20003f46070 */
[----:B------:R-:W-:Y:S01]  /*3190*/  VIADD R5, R4, 0xffffffe5 ;  /* 0xffffffe504057836 */ /* 0x000fe20000000000 */
[----:B------:R-:W-:Y:S01]  /*31a0*/  SEL R58, RZ, 0x4, P1 ;  /* 0x00000004ff3a7807 */ /* 0x000fe20000800000 */
[----:B------:R-:W-:Y:S01]  /*31b0*/  IMAD.IADD R60, R60, 0x1, R61 ;  /* 0x000000013c3c7824 */ /* 0x000fe200078e023d */
[----:B------:R-:W-:Y:S01]  /*31c0*/  ISETP.GE.U32.AND P1, PT, R19, 0x7fffffc5, PT ;  /* 0x7fffffc51300780c */ /* 0x000fe20003f26070 */
[C---:B------:R-:W-:Y:S01]  /*31d0*/  VIADD R19, R4.reuse, 0xffffffe7 ;  /* 0xffffffe704137836 */ /* 0x040fe20000000000 */
[----:B------:R-:W-:Y:S02]  /*31e0*/  SEL R59, RZ, 0x7fff8, P2 ;  /* 0x0007fff8ff3b7807 */ /* 0x000fe40001000000 */
[----:B------:R-:W-:Y:S01]  /*31f0*/  ISETP.GE.U32.AND P2, PT, R5, 0x7fffffc6, PT ;  /* 0x7fffffc60500780c */ /* 0x000fe20003f46070 */
[----:B------:R-:W-:Y:S01]  /*3200*/  VIADD R5, R4, 0xffffffe1 ;  /* 0xffffffe104057836 */ /* 0x000fe20000000000 */
[----:B------:R-:W-:-:S02]  /*3210*/  SEL R64, RZ, 0x1, P1 ;  /* 0x00000001ff407807 */ /* 0x000fc40000800000 */
[----:B------:R-:W-:Y:S01]  /*3220*/  ISETP.GE.U32.AND P1, PT, R24, 0x7fffffc7, PT ;  /* 0x7fffffc71800780c */ /* 0x000fe20003f26070 */
[C---:B------:R-:W-:Y:S01]  /*3230*/  VIADD R24, R4.reuse, 0xffffffc8 ;  /* 0xffffffc804187836 */ /* 0x040fe20000000000 */
[----:B------:R-:W-:Y:S02]  /*3240*/  SEL R65, RZ, 0x1fffe, P2 ;  /* 0x0001fffeff417807 */ /* 0x000fe40001000000 */
        /* <DEDUP_REMOVED lines=8> */
[C---:B------:R-:W-:Y:S01]  /*32d0*/  VIADD R19, R4.reuse, 0xffffffcc ;  /* 0xffffffcc04137836 */ /* 0x040fe20000000000 */
[----:B------:R-:W-:Y:S02]  /*32e0*/  SEL R68, RZ, 0x1fffe, P1 ;  /* 0x0001fffeff447807 */ /* 0x000fe40000800000 */
        /* <DEDUP_REMOVED lines=9> */
[----:B------:R-:W-:Y:S02]  /*3380*/  ISETP.GE.U32.AND P2, PT, R19, 0x7fffffaf, PT ;  /* 0x7fffffaf1300780c */ /* 0x000fe40003f46070 */
[----:B------:R-:W-:Y:S02]  /*3390*/  SEL R26, RZ, 0x1fffe, P1 ;  /* 0x0001fffeff1a7807 */ /* 0x000fe40000800000 */
[----:B------:R-:W-:Y:S01]  /*33a0*/  ISETP.GE.U32.AND P1, PT, R5, 0x7fffffb0, PT ;  /* 0x7fffffb00500780c */ /* 0x000fe20003f26070 */
[----:B------:R-:W-:Y:S01]  /*33b0*/  VIADD R5, R4, 0xffffffc9 ;  /* 0xffffffc904057836 */ /* 0x000fe20000000000 */
[----:B------:R-:W-:Y:S01]  /*33c0*/  SEL R19, RZ, 0x4, P2 ;  /* 0x00000004ff137807 */ /* 0x000fe20001000000 */
[----:B------:R-:W-:Y:S01]  /*33d0*/  IMAD.IADD R25, R25, 0x1, R26 ;  /* 0x0000000119197824 */ /* 0x000fe200078e021a */
[----:B------:R-:W-:-:S02]  /*33e0*/  ISETP.GE.U32.AND P2, PT, R24, 0x7fffffa9, PT ;  /* 0x7fffffa91800780c */ /* 0x000fc40003f46070 */
[----:B------:R-:W-:Y:S02]  /*33f0*/  SEL R24, RZ, 0x7fff8, P1 ;  /* 0x0007fff8ff187807 */ /* 0x000fe40000800000 */
        /* <DEDUP_REMOVED lines=12> */
[----:B------:R-:W-:Y:S01]  /*34c0*/  VIADD R5, R4, 0xffffffc1 ;  /* 0xffffffc104057836 */ /* 0x000fe20000000000 */
[----:B------:R-:W-:Y:S02]  /*34d0*/  SEL R33, RZ, 0x1, P2 ;  /* 0x00000001ff217807 */ /* 0x000fe40001000000 */
[----:B------:R-:W-:Y:S02]  /*34e0*/  ISETP.GE.U32.AND P2, PT, R32, 0x7fffffa7, PT ;  /* 0x7fffffa72000780c */ /* 0x000fe40003f46070 */
[----:B------:R-:W-:Y:S02]  /*34f0*/  SEL R34, RZ, 0x1fffe, P1 ;  /* 0x0001fffeff227807 */ /* 0x000fe40000800000 */
[----:B------:R-:W-:-:S02]  /*3500*/  ISETP.GE.U32.AND P1, PT, R31, 0x7fffffa8, PT ;  /* 0x7fffffa81f00780c */ /* 0x000fc40003f26070 */
[----:B------:R-:W-:Y:S01]  /*3510*/  SEL R31, RZ, 0x4, P2 ;  /* 0x00000004ff1f7807 */ /* 0x000fe20001000000 */
[----:B------:R-:W-:Y:S01]  /*3520*/  IMAD.IADD R33, R33, 0x1, R34 ;  /* 0x0000000121217824 */ /* 0x000fe200078e0222 */
[----:B------:R-:W-:Y:S01]  /*3530*/  ISETP.GE.U32.AND P2, PT, R5, 0x7fffffa2, PT ;  /* 0x7fffffa20500780c */ /* 0x000fe20003f46070 */
[C---:B------:R-:W-:Y:S01]  /*3540*/  VIADD R5, R4.reuse, 0xffffffc3 ;  /* 0xffffffc304057836 */ /* 0x040fe20000000000 */
[----:B------:R-:W-:Y:S02]  /*3550*/  SEL R32, RZ, 0x7fff8, P1 ;  /* 0x0007fff8ff207807 */ /* 0x000fe40000800000 */
[----:B------:R-:W-:Y:S02]  /*3560*/  ISETP.GE.U32.AND P1, PT, R35, 0x7fffffa3, PT ;  /* 0x7fffffa32300780c */ /* 0x000fe40003f26070 */
[----:B------:R-:W-:Y:S02]  /*3570*/  SEL R38, RZ, 0x1fffe, P2 ;  /* 0x0001fffeff267807 */ /* 0x000fe40001000000 */
[----:B------:R-:W-:Y:S01]  /*3580*/  ISETP.GE.U32.AND P2, PT, R5, 0x7fffffa4, PT ;  /* 0x7fffffa40500780c */ /* 0x000fe20003f46070 */
[----:B------:R-:W-:Y:S01]  /*3590*/  VIADD R5, R4, 0xffffffdd ;  /* 0xffffffdd04057836 */ /* 0x000fe20000000000 */
[----:B------:R-:W-:-:S02]  /*35a0*/  SEL R35, RZ, 0x4, P1 ;  /* 0x00000004ff237807 */ /* 0x000fc40000800000 */
[----:B------:R-:W-:Y:S02]  /*35b0*/  ISETP.GE.U32.AND P1, PT, R36, 0x7fffffbd, PT ;  /* 0x7fffffbd2400780c */ /* 0x000fe40003f26070 */
[----:B------:R-:W-:Y:S02]  /*35c0*/  SEL R36, RZ, 0x7fff8, P2 ;  /* 0x0007fff8ff247807 */ /* 0x000fe40001000000 */
[----:B------:R-:W-:Y:S01]  /*35d0*/  ISETP.GE.U32.AND P2, PT, R5, 0x7fffffbe, PT ;  /* 0x7fffffbe0500780c */ /* 0x000fe20003f46070 */
[----:B------:R-:W-:Y:S01]  /*35e0*/  VIADD R5, R4, 0xffffffdf ;  /* 0xffffffdf04057836 */ /* 0x000fe20000000000 */
[----:B------:R-:W-:Y:S02]  /*35f0*/  SEL R41, RZ, 0x1, P1 ;  /* 0x00000001ff297807 */ /* 0x000fe40000800000 */
[----:B------:R-:W-:Y:S02]  /*3600*/  ISETP.GE.U32.AND P1, PT, R39, 0x7fffffbf, PT ;  /* 0x7fffffbf2700780c */ /* 0x000fe40003f26070 */
[----:B------:R-:W-:-:S02]  /*3610*/  SEL R42, RZ, 0x1fffe, P2 ;  /* 0x0001fffeff2a7807 */ /* 0x000fc40001000000 */
[----:B------:R-:W-:Y:S01]  /*3620*/  ISETP.GE.U32.AND P2, PT, R5, 0x7fffffc0, PT ;  /* 0x7fffffc00500780c */ /* 0x000fe20003f46070 */
[----:B------:R-:W-:Y:S01]  /*3630*/  VIADD R5, R4, 0xffffffd9 ;  /* 0xffffffd904057836 */ /* 0x000fe20000000000 */
[----:B------:R-:W-:Y:S01]  /*3640*/  SEL R39, RZ, 0x4, P1 ;  /* 0x00000004ff277807 */ /* 0x000fe20000800000 */
[----:B------:R-:W-:Y:S01]  /*3650*/  IMAD.IADD R41, R41, 0x1, R42 ;  /* 0x0000000129297824 */ /* 0x000fe200078e022a */
        /* <DEDUP_REMOVED lines=9> */
[----:B------:R-:W-:Y:S01]  /*36f0*/  SEL R43, RZ, 0x4, P1 ;  /* 0x00000004ff2b7807 */ /* 0x000fe20000800000 */
[----:B------:R-:W-:Y:S01]  /*3700*/  IMAD.IADD R45, R45, 0x1, R46 ;  /* 0x000000012d2d7824 */ /* 0x000fe200078e022e */
[----:B------:R-:W-:Y:S02]  /*3710*/  ISETP.GE.U32.AND P1, PT, R44, 0x7fffffb5, PT ;  /* 0x7fffffb52c00780c */ /* 0x000fe40003f26070 */
        /* <DEDUP_REMOVED lines=21> */
[----:B------:R-:W-:Y:S01]  /*3870*/  IMAD.IADD R57, R37, 0x1, R52 ;  /* 0x0000000125397824 */ /* 0x000fe200078e0234 */
[----:B------:R-:W-:Y:S02]  /*3880*/  SEL R37, RZ, 0x1, P2 ;  /* 0x00000001ff257807 */ /* 0x000fe40001000000 */
[----:B------:R-:W-:Y:S02]  /*3890*/  SEL R52, RZ, 0x7fff8, P1 ;  /* 0x0007fff8ff347807 */ /* 0x000fe40000800000 */
[----:B------:R-:W-:Y:S01]  /*38a0*/  ISETP.GE.U32.AND P1, PT, R180, 0x7fffffa1, PT ;  /* 0x7fffffa1b400780c */ /* 0x000fe20003f26070 */
[----:B------:R-:W-:Y:S01]  /*38b0*/  IMAD.IADD R68, R37, 0x1, R68 ;  /* 0x0000000125447824 */ /* 0x000fe200078e0244 */
[----:B------:R-:W-:-:S02]  /*38c0*/  LOP3.LUT R60, R60, 0x3, RZ, 0xc0, !PT ;  /* 0x000000033c3c7812 */ /* 0x000fc400078ec0ff */
[----:B------:R-:W-:Y:S02]  /*38d0*/  SEL R37, RZ, 0x1, P1 ;  /* 0x00000001ff257807 */ /* 0x000fe40000800000 */
[----:B------:R-:W-:Y:S02]  /*38e0*/  LOP3.LUT R68, R68, 0x3, RZ, 0xc0, !PT ;  /* 0x0000000344447812 */ /* 0x000fe400078ec0ff */
[----:B------:R-:W-:Y:S01]  /*38f0*/  LOP3.LUT R25, R25, 0x3, RZ, 0xc0, !PT ;  /* 0x0000000319197812 */ /* 0x000fe200078ec0ff */
[----:B------:R-:W-:Y:S01]  /*3900*/  IMAD.IADD R37, R37, 0x1, R38 ;  /* 0x0000000125257824 */ /* 0x000fe200078e0226 */
[----:B------:R-:W-:Y:S02]  /*3910*/  LOP3.LUT R64, R64, 0x3, RZ, 0xc0, !PT ;  /* 0x0000000340407812 */ /* 0x000fe400078ec0ff */
[----:B------:R-:W-:Y:S02]  /*3920*/  IADD3 R58, R60, R59, R58 ;  /* 0x0000003b3c3a7210 */ /* 0x000fe40007ffe03a */
[----:B------:R-:W-:-:S02]  /*3930*/  LOP3.LUT R37, R37, 0x3, RZ, 0xc0, !PT ;  /* 0x0000000325257812 */ /* 0x000fc400078ec0ff */
[----:B------:R-:W-:Y:S01]  /*3940*/  IADD3 R66, R68, R67, R66 ;  /* 0x0000004344427210 */ /* 0x000fe20007ffe042 */
[----:B------:R-:W-:Y:S01]  /*3950*/  IMAD.SHL.U32 R26, R58, 0x100, RZ ;  /* 0x000001003a1a7824 */ /* 0x000fe200078e00ff */
[----:B------:R-:W-:Y:S02]  /*3960*/  LOP3.LUT R33, R33, 0x3, RZ, 0xc0, !PT ;  /* 0x0000000321217812 */ /* 0x000fe400078ec0ff */
[----:B------:R-:W-:Y:S02]  /*3970*/  IADD3 R35, R37, R36, R35 ;  /* 0x0000002425237210 */ /* 0x000fe40007ffe023 */
[----:B------:R-:W-:Y:S02]  /*3980*/  LOP3.LUT R29, R29, 0x3, RZ, 0xc0, !PT ;  /* 0x000000031d1d7812 */ /* 0x000fe400078ec0ff */
[----:B------:R-:W-:Y:S02]  /*3990*/  IADD3 R19, R25, R24, R19 ;  /* 0x0000001819137210 */ /* 0x000fe40007ffe013 */
[----:B------:R-:W-:-:S02]  /*39a0*/  IADD3 R62, R64, R63, R62 ;  /* 0x0000003f403e7210 */ /* 0x000fc40007ffe03e */
[----:B------:R-:W-:Y:S02]  /*39b0*/  LOP3.LUT R45, R45, 0x3, RZ, 0xc0, !PT ;  /* 0x000000032d2d7812 */ /* 0x000fe400078ec0ff */
[----:B------:R-:W-:Y:S02]  /*39c0*/  LOP3.LUT R53, R53, 0x3, RZ, 0xc0, !PT ;  /* 0x0000000335357812 */ /* 0x000fe400078ec0ff */
[----:B------:R-:W-:Y:S02]  /*39d0*/  LOP3.LUT R25, R66, 0xf, RZ, 0xc0, !PT ;  /* 0x0000000f42197812 */ /* 0x000fe400078ec0ff */
[----:B------:R-:W-:Y:S02]  /*39e0*/  LOP3.LUT R57, R57, 0x3, RZ, 0xc0, !PT ;  /* 0x0000000339397812 */ /* 0x000fe400078ec0ff */
[----:B------:R-:W-:Y:S01]  /*39f0*/  IADD3 R31, R33, R32, R31 ;  /* 0x00000020211f7210 */ /* 0x000fe20007ffe01f */
[----:B------:R-:W-:Y:S01]  /*3a00*/  IMAD R25, R62, 0x10, R25 ;  /* 0x000000103e197824 */ /* 0x000fe200078e0219 */
[----:B------:R-:W-:-:S02]  /*3a10*/  LOP3.LUT R24, R35, 0xf, RZ, 0xc0, !PT ;  /* 0x0000000f23187812 */ /* 0x000fc400078ec0ff */
[----:B------:R-:W-:Y:S02]  /*3a20*/  IADD3 R27, R29, R28, R27 ;  /* 0x0000001c1d1b7210 */ /* 0x000fe40007ffe01b */
[----:B------:R-:W-:Y:S01]  /*3a30*/  LOP3.LUT R49, R49, 0x3, RZ, 0xc0, !PT ;  /* 0x0000000331317812 */ /* 0x000fe200078ec0ff */
[----:B------:R-:W-:Y:S01]  /*3a40*/  IMAD R31, R31, 0x10, R24 ;  /* 0x000000101f1f7824 */ /* 0x000fe200078e0218 */
[----:B------:R-:W-:Y:S01]  /*3a50*/  IADD3 R43, R45, R44, R43 ;  /* 0x0000002c2d2b7210 */ /* 0x000fe20007ffe02b */
[----:B------:R-:W-:Y:S01]  /*3a60*/  IMAD.SHL.U32 R24, R27, 0x100, RZ ;  /* 0x000001001b187824 */ /* 0x000fe200078e00ff */
[----:B------:R-:W-:Y:S02]  /*3a70*/  IADD3 R51, R53, R52, R51 ;  /* 0x0000003435337210 */ /* 0x000fe40007ffe033 */
[----:B------:R-:W-:Y:S01]  /*3a80*/  IADD3 R55, R57, R56, R55 ;  /* 0x0000003839377210 */ /* 0x000fe20007ffe037 */
[----:B------:R-:W-:Y:S01]  /*3a90*/  IMAD.SHL.U32 R43, R43, 0x100, RZ ;  /* 0x000001002b2b7824 */ /* 0x000fe200078e00ff */
[----:B------:R-:W-:-:S02]  /*3aa0*/  LOP3.LUT R26, R26, 0xf00, RZ, 0xe2, !PT ;  /* 0x00000f001a1a7812 */ /* 0x000fc400078ee2ff */
[----:B------:R-:W-:Y:S02]  /*3ab0*/  IADD3 R47, R49, R48, R47 ;  /* 0x00000030312f7210 */ /* 0x000fe40007ffe02f */
[----:B------:R-:W-:Y:S01]  /*3ac0*/  LOP3.LUT R28, R51, 0xf, RZ, 0xc0, !PT ;  /* 0x0000000f331c7812 */ /* 0x000fe200078ec0ff */
[----:B------:R-:W-:Y:S01]  /*3ad0*/  IMAD R55, R55, 0x1000, R26 ;  /* 0x0000100037377824 */ /* 0x000fe200078e021a */
[----:B------:R-:W-:Y:S02]  /*3ae0*/  LOP3.LUT R41, R41, 0x3, RZ, 0xc0, !PT ;  /* 0x0000000329297812 */ /* 0x000fe400078ec0ff */
[----:B------:R-:W-:Y:S01]  /*3af0*/  LOP3.LUT R30, R25, 0xff, RZ, 0xc0, !PT ;  /* 0x000000ff191e7812 */ /* 0x000fe200078ec0ff */
[----:B------:R-:W-:Y:S01]  /*3b00*/  IMAD R28, R47, 0x10, R28 ;  /* 0x000000102f1c7824 */ /* 0x000fe200078e021c */
[----:B------:R-:W-:Y:S02]  /*3b10*/  LOP3.LUT R24, R24, 0xf00, RZ, 0xe2, !PT ;  /* 0x00000f0018187812 */ /* 0x000fe400078ee2ff */
[----:B------:R-:W-:Y:S01]  /*3b20*/  IADD3 R39, R41, R40, R39 ;  /* 0x0000002829277210 */ /* 0x000fe20007ffe027 */
[----:B------:R-:W-:Y:S01]  /*3b30*/  IMAD.IADD R30, R55, 0x1, R30 ;  /* 0x00000001371e7824 */ /* 0x000fe200078e021e */
[----:B------:R-:W-:Y:S01]  /*3b40*/  LOP3.LUT R26, R43, 0xf00, RZ, 0xe2, !PT ;  /* 0x00000f002b1a7812 */ /* 0x000fe200078ee2ff */
[----:B------:R-:W-:Y:S01]  /*3b50*/  IMAD R19, R19, 0x1000, R24 ;  /* 0x0000100013137824 */ /* 0x000fe200078e0218 */
[----:B------:R-:W-:-:S02]  /*3b60*/  LOP3.LUT R25, R28, 0xff, RZ, 0xc0, !PT ;  /* 0x000000ff1c197812 */ /* 0x000fc400078ec0ff */
[----:B------:R-:W-:Y:S01]  /*3b70*/  LOP3.LUT R24, R31, 0xff, RZ, 0xc0, !PT ;  /* 0x000000ff1f187812 */ /* 0x000fe200078ec0ff */
[----:B------:R-:W-:Y:S01]  /*3b80*/  IMAD R26, R39, 0x1000, R26 ;  /* 0x00001000271a7824 */ /* 0x000fe200078e021a */
[----:B------:R-:W-:Y:S02]  /*3b90*/  LOP3.LUT R30, R30, 0xffff, RZ, 0xc0, !PT ;  /* 0x0000ffff1e1e7812 */ /* 0x000fe400078ec0ff */
[----:B------:R-:W-:Y:S01]  /*3ba0*/  LOP3.LUT R169, R3, 0x1f, RZ, 0xc0, !PT ;  /* 0x0000001f03a97812 */ /* 0x000fe200078ec0ff */
[----:B------:R-:W-:Y:S01]  /*3bb0*/  IMAD.IADD R25, R26, 0x1, R25 ;  /* 0x000000011a197824 */ /* 0x000fe200078e0219 */
[----:B------:R-:W-:Y:S01]  /*3bc0*/  SHF.R.U32.HI R26, RZ, 0xf, R30 ;  /* 0x0000000fff1a7819 */ /* 0x000fe2000001161e */
[----:B------:R-:W-:Y:S01]  /*3bd0*/  IMAD.IADD R24, R19, 0x1, R24 ;  /* 0x0000000113187824 */ /* 0x000fe200078e0218 */
[----:B------:R-:W-:Y:S02]  /*3be0*/  SHF.R.U32.HI R19, RZ, 0xe, R30 ;  /* 0x0000000eff137819 */ /* 0x000fe4000001161e */
[----:B------:R-:W-:-:S02]  /*3bf0*/  LOP3.LUT P4, RZ, R26, 0x1, RZ, 0xc0, !PT ;  /* 0x000000011aff7812 */ /* 0x000fc4000788c0ff */
[----:B------:R-:W-:Y:S02]  /*3c00*/  LOP3.LUT P5, RZ, R19, 0x1, RZ, 0xc0, !PT ;  /* 0x0000000113ff7812 */ /* 0x000fe400078ac0ff */
[--C-:B------:R-:W-:Y:S02]  /*3c10*/  SHF.R.U32.HI R19, RZ, 0xd, R30.reuse ;  /* 0x0000000dff137819 */ /* 0x100fe4000001161e */
[--C-:B------:R-:W-:Y:S02]  /*3c20*/  SHF.R.U32.HI R26, RZ, 0xb, R30.reuse ;  /* 0x0000000bff1a7819 */ /* 0x100fe4000001161e */
[----:B------:R-:W-:Y:S02]  /*3c30*/  LOP3.LUT P6, RZ, R19, 0x1, RZ, 0xc0, !PT ;  /* 0x0000000113ff7812 */ /* 0x000fe400078cc0ff */
[--C-:B------:R-:W-:Y:S02]  /*3c40*/  SHF.R.U32.HI R19, RZ, 0xc, R30.reuse ;  /* 0x0000000cff137819 */ /* 0x100fe4000001161e */
[----:B------:R-:W-:Y:S01]  /*3c50*/  SHF.R.U32.HI R3, RZ, 0x4, R30 ;  /* 0x00000004ff037819 */ /* 0x000fe2000001161e */
[----:B------:R5:W-:Y:S01]  /*3c60*/  LDGSTS.E [R171], desc[UR12][R124.64], P4 ;  /* 0x000000007cab7fae */ /* 0x000be2000a12184c */
[----:B------:R-:W-:-:S02]  /*3c70*/  LOP3.LUT P3, RZ, R19, 0x1, RZ, 0xc0, !PT ;  /* 0x0000000113ff7812 */ /* 0x000fc4000786c0ff */
[--C-:B------:R-:W-:Y:S01]  /*3c80*/  SHF.R.U32.HI R19, RZ, 0xa, R30.reuse ;  /* 0x0000000aff137819 */ /* 0x100fe2000001161e */
[----:B------:R5:W-:Y:S01]  /*3c90*/  LDGSTS.E [R171+0x4], desc[UR12][R126.64], P5 ;  /* 0x000040007eab7fae */ /* 0x000be2000a92184c */
[----:B------:R-:W-:Y:S02]  /*3ca0*/  LOP3.LUT P5, RZ, R26, 0x1, RZ, 0xc0, !PT ;  /* 0x000000011aff7812 */ /* 0x000fe400078ac0ff */
[----:B------:R-:W-:Y:S01]  /*3cb0*/  LOP3.LUT P4, RZ, R19, 0x1, RZ, 0xc0, !PT ;  /* 0x0000000113ff7812 */ /* 0x000fe2000788c0ff */
[----:B------:R5:W-:Y:S01]  /*3cc0*/  LDGSTS.E [R171+0x8], desc[UR12][R128.64], P6 ;  /* 0x0000800080ab7fae */ /* 0x000be2000b12184c */
[--C-:B------:R-:W-:Y:S02]  /*3cd0*/  SHF.R.U32.HI R19, RZ, 0x9, R30.reuse ;  /* 0x00000009ff137819 */ /* 0x100fe4000001161e */
[--C-:B------:R-:W-:Y:S02]  /*3ce0*/  SHF.R.U32.HI R26, RZ, 0x8, R30.reuse ;  /* 0x00000008ff1a7819 */ /* 0x100fe4000001161e */
[----:B------:R-:W-:Y:S01]  /*3cf0*/  LOP3.LUT P6, RZ, R19, 0x1, RZ, 0xc0, !PT ;  /* 0x0000000113ff7812 */ /* 0x000fe200078cc0ff */
[----:B------:R5:W-:Y:S01]  /*3d00*/  LDGSTS.E [R171+0xc], desc[UR12][R130.64], P3 ;  /* 0x0000c00082ab7fae */ /* 0x000be2000992184c */
[----:B------:R-:W-:-:S02]  /*3d10*/  SHF.R.U32.HI R19, RZ, 0x5, R30 ;  /* 0x00000005ff137819 */ /* 0x000fc4000001161e */
[----:B------:R-:W-:Y:S01]  /*3d20*/  PRMT R174, R24, 0x5410, R25 ;  /* 0x0000541018ae7816 */ /* 0x000fe20000000019 */
[----:B------:R5:W-:Y:S01]  /*3d30*/  LDGSTS.E [R172], desc[UR12][R132.64], P5 ;  /* 0x0000000084ac7fae */ /* 0x000be2000a92184c */
[----:B------:R-:W-:Y:S02]  /*3d40*/  LOP3.LUT P3, RZ, R19, 0x1, RZ, 0xc0, !PT ;  /* 0x0000000113ff7812 */ /* 0x000fe4000786c0ff */
[--C-:B------:R-:W-:Y:S01]  /*3d50*/  SHF.R.U32.HI R19, RZ, 0x7, R30.reuse ;  /* 0x00000007ff137819 */ /* 0x100fe2000001161e */
[----:B------:R5:W-:Y:S01]  /*3d60*/  LDGSTS.E [R172+0x4], desc[UR12][R134.64], P4 ;  /* 0x0000400086ac7fae */ /* 0x000be2000a12184c */
[----:B------:R-:W-:Y:S02]  /*3d70*/  LOP3.LUT P5, RZ, R26, 0x1, RZ, 0xc0, !PT ;  /* 0x000000011aff7812 */ /* 0x000fe400078ac0ff */
[----:B------:R-:W-:Y:S01]  /*3d80*/  LOP3.LUT P4, RZ, R19, 0x1, RZ, 0xc0, !PT ;  /* 0x0000000113ff7812 */ /* 0x000fe2000788c0ff */
[----:B------:R5:W-:Y:S01]  /*3d90*/  LDGSTS.E [R172+0x8], desc[UR12][R136.64], P6 ;  /* 0x0000800088ac7fae */ /* 0x000be2000b12184c */
[----:B------:R-:W-:-:S02]  /*3da0*/  SHF.R.U32.HI R19, RZ, 0x6, R30 ;  /* 0x00000006ff137819 */ /* 0x000fc4000001161e */
[----:B------:R-:W-:Y:S02]  /*3db0*/  LOP3.LUT R170, R212, 0x40, RZ, 0x3c, !PT ;  /* 0x00000040d4aa7812 */ /* 0x000fe400078e3cff */
[----:B------:R-:W-:Y:S01]  /*3dc0*/  LOP3.LUT P6, RZ, R19, 0x1, RZ, 0xc0, !PT ;  /* 0x0000000113ff7812 */ /* 0x000fe200078cc0ff */
[----:B------:R-:W-:Y:S01]  /*3dd0*/  VIADD R19, R4, 0x1f ;  /* 0x0000001f04137836 */ /* 0x000fe20000000000 */
[----:B------:R-:W-:Y:S01]  /*3de0*/  SHF.R.U64 R184, R174, 0x1b, RZ ;  /* 0x0000001baeb87819 */ /* 0x000fe200000012ff */
[----:B------:R-:W-:Y:S01]  /*3df0*/  IMAD.IADD R170, R188, 0x1, R170 ;  /* 0x00000001bcaa7824 */ /* 0x000fe200078e02aa */
[----:B------:R-:W-:Y:S01]  /*3e00*/  SHF.R.U64 R186, R174, 0x1a, RZ ;  /* 0x0000001aaeba7819 */ /* 0x000fe200000012ff */
[----:B------:R5:W-:Y:S01]  /*3e10*/  LDGSTS.E [R172+0xc], desc[UR12][R138.64], P5 ;  /* 0x0000c0008aac7fae */ /* 0x000be2000a92184c */
[----:B------:R-:W-:Y:S02]  /*3e20*/  LOP3.LUT P5, RZ, R3, 0x1, RZ, 0xc0, !PT ;  /* 0x0000000103ff7812 */ /* 0x000fe400078ac0ff */
[----:B------:R-:W-:Y:S01]  /*3e30*/  SHF.R.U32.HI R3, RZ, 0x3, R30 ;  /* 0x00000003ff037819 */ /* 0x000fe2000001161e */
[----:B------:R5:W-:Y:S01]  /*3e40*/  LDGSTS.E [R173], desc[UR12][R140.64], P4 ;  /* 0x000000008cad7fae */ /* 0x000be2000a12184c */
[----:B------:R-:W-:-:S02]  /*3e50*/  ISETP.GE.AND P4, PT, R169, R4, PT ;  /* 0x00000004a900720c */ /* 0x000fc40003f86270 */
[----:B------:R-:W-:Y:S01]  /*3e60*/  SHF.R.U64 R4, R174, 0x1e, RZ ;  /* 0x0000001eae047819 */ /* 0x000fe200000012ff */
[----:B------:R5:W-:Y:S01]  /*3e70*/  LDGSTS.E [R173+0x4], desc[UR12][R142.64], P6 ;  /* 0x000040008ead7fae */ /* 0x000be2000b12184c */
[----:B------:R-:W-:Y:S02]  /*3e80*/  LOP3.LUT P6, RZ, R3, 0x1, RZ, 0xc0, !PT ;  /* 0x0000000103ff7812 */ /* 0x000fe400078cc0ff */
[--C-:B------:R-:W-:Y:S01]  /*3e90*/  SHF.R.U32.HI R3, RZ, 0x2, R30.reuse ;  /* 0x00000002ff037819 */ /* 0x100fe2000001161e */
[----:B------:R5:W-:Y:S01]  /*3ea0*/  LDGSTS.E [R173+0x8], desc[UR12][R144.64], P3 ;  /* 0x0000800090ad7fae */ /* 0x000be2000992184c */
[----:B------:R-:W-:Y:S02]  /*3eb0*/  ISETP.GT.AND P3, PT, R19, 0x1f, PT ;  /* 0x0000001f1300780c */ /* 0x000fe40003f64270 */
[----:B------:R-:W-:Y:S01]  /*3ec0*/  SHF.R.U32.HI R30, RZ, 0x1, R30 ;  /* 0x00000001ff1e7819 */ /* 0x000fe2000001161e */
[----:B------:R5:W-:Y:S01]  /*3ed0*/  LDGSTS.E [R173+0xc], desc[UR12][R146.64], P5 ;  /* 0x0000c00092ad7fae */ /* 0x000be2000a92184c */
[----:B------:R-:W-:-:S02]  /*3ee0*/  LOP3.LUT P5, RZ, R3, 0x1, RZ, 0xc0, !PT ;  /* 0x0000000103ff7812 */ /* 0x000fc400078ac0ff */
[----:B------:R-:W-:Y:S02]  /*3ef0*/  SEL R3, RZ, 0x4, !P3 ;  /* 0x00000004ff037807 */ /* 0x000fe40005800000 */
[----:B------:R-:W-:Y:S01]  /*3f00*/  LOP3.LUT P3, RZ, R30, 0x1, RZ, 0xc0, !PT ;  /* 0x000000011eff7812 */ /* 0x000fe2000786c0ff */
[----:B------:R5:W-:Y:S01]  /*3f10*/  LDGSTS.E [R92], desc[UR12][R148.64], P6 ;  /* 0x00000000945c7fae */ /* 0x000be2000b12184c */
[----:B------:R-:W-:Y:S02]  /*3f20*/  SEL R3, R3, RZ, !P4 ;  /* 0x000000ff03037207 */ /* 0x000fe40006000000 */
[C---:B------:R-:W-:Y:S01]  /*3f30*/  ISETP.GE.AND P6, PT, R169.reuse, R5, PT ;  /* 0x00000005a900720c */ /* 0x040fe20003fc6270 */
[----:B------:R-:W-:Y:S01]  /*3f40*/  IMAD R5, R169, R183, RZ ;  /* 0x000000b7a9057224 */ /* 0x000fe200078e02ff */
[----:B------:R-:W-:Y:S01]  /*3f50*/  ISETP.NE.U32.AND P4, PT, R3, RZ, PT ;  /* 0x000000ff0300720c */ /* 0x000fe20003f85070 */
[----:B------:R-:W-:Y:S01]  /*3f60*/  IMAD.SHL.U32 R183, R183, 0x20, RZ ;  /* 0x00000020b7b77824 */ /* 0x000fe200078e00ff */
[C---:B------:R-:W-:Y:S01]  /*3f70*/  SHF.R.U64 R3, R174.reuse, 0x1f, RZ ;  /* 0x0000001fae037819 */ /* 0x040fe200000012ff */
[----:B------:R5:W-:Y:S01]  /*3f80*/  LDGSTS.E [R92+0x4], desc[UR12][R150.64], P5 ;  /* 0x00004000965c7fae */ /* 0x000be2000a92184c */
[----:B------:R-:W-:-:S02]  /*3f90*/  SHF.R.U64 R169, R174, 0x1d, RZ ;  /* 0x0000001daea97819 */ /* 0x000fc400000012ff */
[----:B------:R-:W-:Y:S01]  /*3fa0*/  LOP3.LUT P5, RZ, R3, 0x1, RZ, 0xc0, !PT ;  /* 0x0000000103ff7812 */ /* 0x000fe200078ac0ff */
[----:B------:R-:W-:Y:S01]  /*3fb0*/  IMAD.SHL.U32 R3, R5, 0x4, RZ ;  /* 0x0000000405037824 */ /* 0x000fe200078e00ff */
[----:B------:R5:W-:Y:S01]  /*3fc0*/  LDGSTS.E [R92+0x8], desc[UR12][R90.64], P3 ;  /* 0x000080005a5c7fae */ /* 0x000be2000992184c */
[----:B------:R-:W-:Y:S02]  /*3fd0*/  SEL R175, RZ, 0x4, P6 ;  /* 0x00000004ffaf7807 */ /* 0x000fe40003000000 */
[----:B------:R-:W-:Y:S01]  /*3fe0*/  LOP3.LUT P6, RZ, R4, 0x1, RZ, 0xc0, !PT ;  /* 0x0000000104ff7812 */ /* 0x000fe200078cc0ff */
[----:B------:R5:W-:Y:S01]  /*3ff0*/  LDGSTS.E [R92+0xc], desc[UR12][R84.64], !P2 ;  /* 0x0000c000545c7fae */ /* 0x000be2000d12184c */
[----:B------:R-:W-:Y:S02]  /*4000*/  IADD3 R29, P3, R3, UR6, RZ ;  /* 0x00000006031d7c10 */ /* 0x000fe4000ff7e0ff */
[----:B------:R-:W-:Y:S01]  /*4010*/  SHF.R.U64 R4, R174, 0x1c, RZ ;  /* 0x0000001cae047819 */ /* 0x000fe200000012ff */
[----:B------:R-:W0:Y:S01]  /*4020*/  LDGDEPBAR ;  /* 0x00000000000079af */ /* 0x000e220000000000 */
[----:B------:R-:W-:-:S02]  /*4030*/  LEA.HI.X.SX32 R27, R5, UR7, 0x2, P3 ;  /* 0x00000007051b7c11 */ /* 0x000fc400098f16ff */
[-C--:B------:R-:W-:Y:S02]  /*4040*/  LEA R88, P3, R168, R29.reuse, 0x2 ;  /* 0x0000001da8587211 */ /* 0x080fe400078610ff */
[----:B------:R-:W-:Y:S02]  /*4050*/  LEA R86, P2, R166, R29, 0x2 ;  /* 0x0000001da6567211 */ /* 0x000fe400078410ff */
[----:B------:R-:W-:Y:S02]  /*4060*/  LEA.HI.X.SX32 R89, R168, R27, 0x2, P3 ;  /* 0x0000001ba8597211 */ /* 0x000fe400018f16ff */
[----:B------:R-:W-:Y:S02]  /*4070*/  LEA R82, P3, R164, R29, 0x2 ;  /* 0x0000001da4527211 */ /* 0x000fe400078610ff */
[----:B------:R-:W-:Y:S02]  /*4080*/  LEA.HI.X.SX32 R87, R166, R27, 0x2, P2 ;  /* 0x0000001ba6577211 */ /* 0x000fe400010f16ff */
[----:B------:R-:W-:-:S02]  /*4090*/  LEA R74, P2, R162, R29, 0x2 ;  /* 0x0000001da24a7211 */ /* 0x000fc400078410ff */
[----:B------:R-:W-:Y:S02]  /*40a0*/  LEA.HI.X.SX32 R83, R164, R27, 0x2, P3 ;  /* 0x0000001ba4537211 */ /* 0x000fe400018f16ff */
        /* <DEDUP_REMOVED lines=18> */
[C---:B------:R-:W-:Y:S02]  /*41d0*/  LEA R54, P2, R16.reuse, R29, 0x2 ;  /* 0x0000001d10367211 */ /* 0x040fe400078410ff */
        /* <DEDUP_REMOVED lines=36> */
[-C--:B------:R-:W-:Y:S02]  /*4420*/  LEA.HI.X.SX32 R29, R7, R27.reuse, 0x2, P3 ;  /* 0x0000001b071d7211 */ /* 0x080fe400018f16ff */
[----:B------:R-:W-:Y:S02]  /*4430*/  LEA.HI.X.SX32 R27, R6, R27, 0x2, P2 ;  /* 0x0000001b061b7211 */ /* 0x000fe400010f16ff */
[----:B------:R-:W-:Y:S01]  /*4440*/  LOP3.LUT P2, RZ, R169, 0x1, RZ, 0xc0, !PT ;  /* 0x00000001a9ff7812 */ /* 0x000fe2000784c0ff */
[----:B------:R-:W-:Y:S01]  /*4450*/  IMAD.IADD R169, R188, 0x1, R212 ;  /* 0x00000001bca97824 */ /* 0x000fe200078e02d4 */
[----:B------:R-:W-:-:S04]  /*4460*/  ISETP.GT.AND P3, PT, R19, 0x3f, PT ;  /* 0x0000003f1300780c */ /* 0x000fc80003f64270 */
[----:B------:R5:W-:Y:S01]  /*4470*/  LDGSTS.E [R169+0xc000], desc[UR12][R88.64], P4 ;  /* 0x0c00000058a97fae */ /* 0x000be2000a12184c */
[----:B------:R-:W-:Y:S02]  /*4480*/  SEL R175, R175, RZ, P3 ;  /* 0x000000ffafaf7207 */ /* 0x000fe40001800000 */
[----:B------:R-:W-:Y:S01]  /*4490*/  LOP3.LUT P3, RZ, R4, 0x1, RZ, 0xc0, !PT ;  /* 0x0000000104ff7812 */ /* 0x000fe2000786c0ff */
[----:B------:R5:W-:Y:S01]  /*44a0*/  LDGSTS.E [R169+0xc400], desc[UR12][R86.64], P4 ;  /* 0x0c40000056a97fae */ /* 0x000be2000a12184c */
[----:B------:R-:W-:-:S03]  /*44b0*/  IMAD.SHL.U32 R4, R182, 0x20, RZ ;  /* 0x00000020b6047824 */ /* 0x000fc600078e00ff */
[----:B------:R5:W-:Y:S01]  /*44c0*/  LDGSTS.E [R169+0xc800], desc[UR12][R82.64], P4 ;  /* 0x0c80000052a97fae */ /* 0x000be2000a12184c */
[----:B-1----:R-:W-:-:S03]  /*44d0*/  IMAD.WIDE R156, R4, 0x4, R156 ;  /* 0x00000004049c7825 */ /* 0x002fc600078e029c */
[----:B------:R1:W-:Y:S01]  /*44e0*/  LDGSTS.E [R169+0xcc00], desc[UR12][R74.64], P4 ;  /* 0x0cc000004aa97fae */ /* 0x0003e2000a12184c */
[----:B--2---:R-:W-:-:S03]  /*44f0*/  IMAD.WIDE R94, R4, 0x4, R94 ;  /* 0x00000004045e7825 */ /* 0x004fc600078e025e */
[----:B------:R2:W-:Y:S01]  /*4500*/  LDGSTS.E [R169+0xd000], desc[UR12][R80.64], P4 ;  /* 0x0d00000050a97fae */ /* 0x0005e2000a12184c */
[----:B---3--:R-:W-:-:S03]  /*4510*/  IMAD.WIDE R96, R4, 0x4, R96 ;  /* 0x0000000404607825 */ /* 0x008fc600078e0260 */
[----:B------:R3:W-:Y:S01]  /*4520*/  LDGSTS.E [R169+0xd400], desc[UR12][R78.64], P4 ;  /* 0x0d4000004ea97fae */ /* 0x0007e2000a12184c */
[----:B----4-:R-:W-:-:S03]  /*4530*/  IMAD.WIDE R98, R4, 0x4, R98 ;  /* 0x0000000404627825 */ /* 0x010fc600078e0262 */
[----:B------:R4:W-:Y:S01]  /*4540*/  LDGSTS.E [R169+0xd800], desc[UR12][R76.64], P4 ;  /* 0x0d8000004ca97fae */ /* 0x0009e2000a12184c */
[----:B-----5:R-:W-:-:S03]  /*4550*/  IMAD.WIDE R100, R4, 0x4, R100 ;  /* 0x0000000404647825 */ /* 0x020fc600078e0264 */
[----:B------:R5:W-:Y:S01]  /*4560*/  LDGSTS.E [R169+0xdc00], desc[UR12][R72.64], P4 ;  /* 0x0dc0000048a97fae */ /* 0x000be2000a12184c */
[----:B------:R-:W-:-:S03]  /*4570*/  IMAD.WIDE R102, R4, 0x4, R102 ;  /* 0x0000000404667825 */ /* 0x000fc600078e0266 */
[----:B------:R5:W-:Y:S01]  /*4580*/  LDGSTS.E [R169+0xe000], desc[UR12][R64.64], P4 ;  /* 0x0e00000040a97fae */ /* 0x000be2000a12184c */
[----:B------:R-:W-:-:S03]  /*4590*/  IMAD.WIDE R104, R4, 0x4, R104 ;  /* 0x0000000404687825 */ /* 0x000fc600078e0268 */
[----:B------:R-:W-:Y:S01]  /*45a0*/  LDGSTS.E [R169+0xe400], desc[UR12][R70.64], P4 ;  /* 0x0e40000046a97fae */ /* 0x000fe2000a12184c */
        /* <DEDUP_REMOVED lines=44> */
[----:B------:R-:W-:Y:S01]  /*4870*/  LOP3.LUT P4, RZ, R184, 0x1, RZ, 0xc0, !PT ;  /* 0x00000001b8ff7812 */ /* 0x000fe2000788c0ff */
[----:B------:R-:W-:Y:S01]  /*4880*/  IMAD.WIDE R150, R4, 0x4, R150 ;  /* 0x0000000404967825 */ /* 0x000fe200078e0296 */
[----:B------:R-:W-:Y:S01]  /*4890*/  SHF.R.U64 R184, R174, 0x19, RZ ;  /* 0x00000019aeb87819 */ /* 0x000fe200000012ff */
[----:B------:R-:W0:Y:S02]  /*48a0*/  LDGDEPBAR ;  /* 0x00000000000079af */ /* 0x000e240000000000 */
[C---:B------:R-:W-:Y:S01]  /*48b0*/  IMAD.WIDE R90, R4.reuse, 0x4, R90 ;  /* 0x00000004045a7825 */ /* 0x040fe200078e025a */
[----:B------:R-:W-:Y:S03]  /*48c0*/  BAR.SYNC.DEFER_BLOCKING 0x0 ;  /* 0x0000000000007b1d */ /* 0x000fe60000010000 */
[----:B------:R-:W-:-:S04]  /*48d0*/  IMAD.WIDE R84, R4, 0x4, R84 ;  /* 0x0000000404547825 */ /* 0x000fc800078e0254 */
[----:B------:R-:W-:-:S04]  /*48e0*/  IMAD.WIDE R88, R183, 0x4, R88 ;  /* 0x00000004b7587825 */ /* 0x000fc800078e0258 */
[----:B------:R-:W-:-:S04]  /*48f0*/  IMAD.WIDE R86, R183, 0x4, R86 ;  /* 0x00000004b7567825 */ /* 0x000fc800078e0256 */
[----:B------:R-:W-:-:S04]  /*4900*/  IMAD.WIDE R82, R183, 0x4, R82 ;  /* 0x00000004b7527825 */ /* 0x000fc800078e0252 */
[----:B-1----:R-:W-:-:S04]  /*4910*/  IMAD.WIDE R74, R183, 0x4, R74 ;  /* 0x00000004b74a7825 */ /* 0x002fc800078e024a */
[C---:B--2---:R-:W-:Y:S01]  /*4920*/  IMAD.WIDE R80, R183.reuse, 0x4, R80 ;  /* 0x00000004b7507825 */ /* 0x044fe200078e0250 */
[----:B------:R-:W-:Y:S01]  /*4930*/  @!PT LDS RZ, [RZ] ;  /* 0x00000000fffff984 */ /* 0x000fe20000000800 */
[----:B------:R-:W-:Y:S01]  /*4940*/  @!PT LDS RZ, [RZ] ;  /* 0x00000000fffff984 */ /* 0x000fe20000000800 */
[----:B------:R-:W-:Y:S01]  /*4950*/  @!PT LDS RZ, [RZ] ;  /* 0x00000000fffff984 */ /* 0x000fe20000000800 */
[----:B------:R1:W-:Y:S01]  /*4960*/  LDGSTS.E [R187+0x4000], desc[UR12][R156.64], P5 ;  /* 0x040000009cbb7fae */ /* 0x0003e2000a92184c */
[----:B------:R-:W-:Y:S02]  /*4970*/  LOP3.LUT P5, RZ, R186, 0x1, RZ, 0xc0, !PT ;  /* 0x00000001baff7812 */ /* 0x000fe400078ac0ff */
[C---:B---3--:R-:W-:Y:S01]  /*4980*/  IMAD.WIDE R78, R183.reuse, 0x4, R78 ;  /* 0x00000004b74e7825 */ /* 0x048fe200078e024e */
[----:B------:R-:W-:Y:S01]  /*4990*/  SHF.R.U64 R186, R174, 0x18, RZ ;  /* 0x00000018aeba7819 */ /* 0x000fe200000012ff */
[----:B------:R2:W-:Y:S01]  /*49a0*/  LDGSTS.E [R187+0x4004], desc[UR12][R94.64], P6 ;  /* 0x040040005ebb7fae */ /* 0x0005e2000b12184c */
[----:B------:R-:W-:Y:S01]  /*49b0*/  LOP3.LUT P6, RZ, R184, 0x1, RZ, 0xc0, !PT ;  /* 0x00000001b8ff7812 */ /* 0x000fe200078cc0ff */
[C---:B----4-:R-:W-:Y:S01]  /*49c0*/  IMAD.WIDE R76, R183.reuse, 0x4, R76 ;  /* 0x00000004b74c7825 */ /* 0x050fe200078e024c */
[----:B------:R-:W-:Y:S01]  /*49d0*/  SHF.R.U64 R184, R174, 0x17, RZ ;  /* 0x00000017aeb87819 */ /* 0x000fe200000012ff */
[----:B------:R3:W-:Y:S01]  /*49e0*/  LDGSTS.E [R187+0x4008], desc[UR12][R96.64], P2 ;  /* 0x0400800060bb7fae */ /* 0x0007e2000912184c */
[----:B------:R-:W-:Y:S01]  /*49f0*/  LOP3.LUT P2, RZ, R186, 0x1, RZ, 0xc0, !PT ;  /* 0x00000001baff7812 */ /* 0x000fe2000784c0ff */
[----:B-----5:R-:W-:-:S02]  /*4a00*/  IMAD.WIDE R72, R183, 0x4, R72 ;  /* 0x00000004b7487825 */ /* 0x020fc400078e0248 */
[----:B------:R4:W-:Y:S01]  /*4a10*/  LDGSTS.E [R187+0x400c], desc[UR12][R98.64], P3 ;  /* 0x0400c00062bb7fae */ /* 0x0009e2000992184c */
[----:B------:R-:W-:Y:S01]  /*4a20*/  LOP3.LUT P3, RZ, R184, 0x1, RZ, 0xc0, !PT ;  /* 0x00000001b8ff7812 */ /* 0x000fe2000786c0ff */
[C---:B------:R-:W-:Y:S01]  /*4a30*/  IMAD.WIDE R64, R183.reuse, 0x4, R64 ;  /* 0x00000004b7407825 */ /* 0x040fe200078e0240 */
[C---:B-1----:R-:W-:Y:S01]  /*4a40*/  SHF.R.U64 R156, R174.reuse, 0x16, RZ ;  /* 0x00000016ae9c7819 */ /* 0x042fe200000012ff */
[----:B------:R1:W-:Y:S01]  /*4a50*/  LDGSTS.E [R185+0x4000], desc[UR12][R100.64], P4 ;  /* 0x0400000064b97fae */ /* 0x0003e2000a12184c */
[----:B--2---:R-:W-:Y:S01]  /*4a60*/  SHF.R.U64 R94, R174, 0x15, RZ ;  /* 0x00000015ae5e7819 */ /* 0x004fe200000012ff */
[C---:B------:R-:W-:Y:S01]  /*4a70*/  IMAD.WIDE R70, R183.reuse, 0x4, R70 ;  /* 0x00000004b7467825 */ /* 0x040fe200078e0246 */
[----:B------:R-:W-:Y:S01]  /*4a80*/  LOP3.LUT P4, RZ, R156, 0x1, RZ, 0xc0, !PT ;  /* 0x000000019cff7812 */ /* 0x000fe2000788c0ff */
[----:B------:R2:W-:Y:S01]  /*4a90*/  LDGSTS.E [R185+0x4004], desc[UR12][R102.64], P5 ;  /* 0x0400400066b97fae */ /* 0x0005e2000a92184c */
[----:B------:R-:W-:Y:S01]  /*4aa0*/  SHF.R.U64 R95, R174, 0x14, RZ ;  /* 0x00000014ae5f7819 */ /* 0x000fe200000012ff */
[C---:B------:R-:W-:Y:S01]  /*4ab0*/  IMAD.WIDE R68, R183.reuse, 0x4, R68 ;  /* 0x00000004b7447825 */ /* 0x040fe200078e0244 */
[----:B------:R-:W-:Y:S01]  /*4ac0*/  LOP3.LUT P5, RZ, R94, 0x1, RZ, 0xc0, !PT ;  /* 0x000000015eff7812 */ /* 0x000fe200078ac0ff */
[----:B------:R5:W-:Y:S01]  /*4ad0*/  LDGSTS.E [R185+0x4008], desc[UR12][R104.64], P6 ;  /* 0x0400800068b97fae */ /* 0x000be2000b12184c */
[C---:B------:R-:W-:Y:S01]  /*4ae0*/  SHF.R.U64 R94, R174.reuse, 0x13, RZ ;  /* 0x00000013ae5e7819 */ /* 0x040fe200000012ff */
[----:B------:R-:W-:Y:S01]  /*4af0*/  IMAD.WIDE R66, R183, 0x4, R66 ;  /* 0x00000004b7427825 */ /* 0x000fe200078e0242 */
        /* <DEDUP_REMOVED lines=14> */
[----:B------:R-:W-:Y:S01]  /*4be0*/  SHF.R.U64 R94, R174, 0xf, RZ ;  /* 0x0000000fae5e7819 */ /* 0x000fe200000012ff */
[----:B------:R-:W-:Y:S01]  /*4bf0*/  IMAD.WIDE R58, R183, 0x4, R58 ;  /* 0x00000004b73a7825 */ /* 0x000fe200078e023a */
[----:B------:R-:W-:Y:S01]  /*4c00*/  LOP3.LUT P5, RZ, R95, 0x1, RZ, 0xc0, !PT ;  /* 0x000000015fff7812 */ /* 0x000fe200078ac0ff */
[----:B------:R5:W-:Y:S01]  /*4c10*/  LDGSTS.E [R181+0x400c], desc[UR12][R114.64], P6 ;  /* 0x0400c00072b57fae */ /* 0x000be2000b12184c */
[----:B------:R-:W-:Y:S01]  /*4c20*/  LOP3.LUT P6, RZ, R94, 0x1, RZ, 0xc0, !PT ;  /* 0x000000015eff7812 */ /* 0x000fe200078cc0ff */
[C---:B------:R-:W-:Y:S01]  /*4c30*/  IMAD.WIDE R56, R183.reuse, 0x4, R56 ;  /* 0x00000004b7387825 */ /* 0x040fe200078e0238 */
[C---:B------:R-:W-:Y:S01]  /*4c40*/  SHF.R.U64 R95, R174.reuse, 0xe, RZ ;  /* 0x0000000eae5f7819 */ /* 0x040fe200000012ff */
        /* <DEDUP_REMOVED lines=42> */
[C---:B------:R-:W-:Y:S01]  /*4ef0*/  IMAD.WIDE R32, R183.reuse, 0x4, R32 ;  /* 0x00000004b7207825 */ /* 0x040fe200078e0220 */
[----:B---3--:R-:W-:Y:S01]  /*4f00*/  CS2R R96, SRZ ;  /* 0x0000000000607805 */ /* 0x008fe2000001ff00 */
[----:B------:R-:W-:Y:S01]  /*4f10*/  LDGSTS.E [R172+0x400c], desc[UR12][R138.64], P3 ;  /* 0x0400c0008aac7fae */ /* 0x000fe2000992184c */
[----:B------:R-:W-:Y:S01]  /*4f20*/  LOP3.LUT P3, RZ, R94, 0x1, RZ, 0xc0, !PT ;  /* 0x000000015eff7812 */ /* 0x000fe2000786c0ff */
[C---:B------:R-:W-:Y:S01]  /*4f30*/  IMAD.WIDE R24, R183.reuse, 0x4, R24 ;  /* 0x00000004b7187825 */ /* 0x040fe200078e0218 */
[C---:B------:R-:W-:Y:S01]  /*4f40*/  SHF.R.U64 R94, R174.reuse, 0x2, RZ ;  /* 0x00000002ae5e7819 */ /* 0x040fe200000012ff */
[----:B------:R-:W-:Y:S01]  /*4f50*/  LDGSTS.E [R173+0x4000], desc[UR12][R140.64], P4 ;  /* 0x040000008cad7fae */ /* 0x000fe2000a12184c */
[----:B------:R-:W-:Y:S01]  /*4f60*/  SHF.R.U64 R174, R174, 0x1, RZ ;  /* 0x00000001aeae7819 */ /* 0x000fe200000012ff */
[----:B------:R-:W-:Y:S01]  /*4f70*/  IMAD.WIDE R30, R183, 0x4, R30 ;  /* 0x00000004b71e7825 */ /* 0x000fe200078e021e */
[----:B------:R-:W-:Y:S01]  /*4f80*/  LOP3.LUT P2, RZ, R95, 0x1, RZ, 0xc0, !PT ;  /* 0x000000015fff7812 */ /* 0x000fe2000784c0ff */
[----:B------:R-:W-:Y:S01]  /*4f90*/  LDGSTS.E [R173+0x4004], desc[UR12][R142.64], P5 ;  /* 0x040040008ead7fae */ /* 0x000fe2000a92184c */
[----:B------:R-:W-:Y:S01]  /*4fa0*/  LOP3.LUT P4, RZ, R94, 0x1, RZ, 0xc0, !PT ;  /* 0x000000015eff7812 */ /* 0x000fe2000788c0ff */
[----:B------:R-:W-:Y:S01]  /*4fb0*/  IMAD.WIDE R28, R183, 0x4, R28 ;  /* 0x00000004b71c7825 */ /* 0x000fe200078e021c */
[----:B------:R-:W-:Y:S01]  /*4fc0*/  LOP3.LUT P5, RZ, R174, 0x1, RZ, 0xc0, !PT ;  /* 0x00000001aeff7812 */ /* 0x000fe200078ac0ff */
[----:B------:R-:W-:Y:S01]  /*4fd0*/  LDGSTS.E [R173+0x4008], desc[UR12][R144.64], P6 ;  /* 0x0400800090ad7fae */ /* 0x000fe2000b12184c */
[----:B------:R-:W-:Y:S01]  /*4fe0*/  ISETP.NE.U32.AND P6, PT, R175, RZ, PT ;  /* 0x000000ffaf00720c */ /* 0x000fe20003fc5070 */
[----:B------:R-:W-:Y:S01]  /*4ff0*/  IMAD.WIDE R26, R183, 0x4, R26 ;  /* 0x00000004b71a7825 */ /* 0x000fe200078e021a */
[----:B------:R-:W-:-:S02]  /*5000*/  CS2R R94, SRZ ;  /* 0x00000000005e7805 */ /* 0x000fc4000001ff00 */
[----:B----4-:R-:W-:Y:S02]  /*5010*/  CS2R R98, SRZ ;  /* 0x0000000000627805 */ /* 0x010fe4000001ff00 */
[----:B-1----:R-:W-:Y:S02]  /*5020*/  CS2R R100, SRZ ;  /* 0x0000000000647805 */ /* 0x002fe4000001ff00 */
[----:B--2---:R-:W-:Y:S02]  /*5030*/  CS2R R102, SRZ ;  /* 0x0000000000667805 */ /* 0x004fe4000001ff00 */
[----:B-----5:R-:W-:Y:S01]  /*5040*/  CS2R R104, SRZ ;  /* 0x0000000000687805 */ /* 0x020fe2000001ff00 */
[----:B------:R-:W-:Y:S01]  /*5050*/  LDGSTS.E [R173+0x400c], desc[UR12][R146.64], P2 ;  /* 0x0400c00092ad7fae */ /* 0x000fe2000912184c */
[----:B------:R-:W-:Y:S02]  /*5060*/  ISETP.LT.AND P2, PT, R2, R93, !P0 ;  /* 0x0000005d0200720c */ /* 0x000fe40004741270 */
[----:B------:R-:W-:-:S02]  /*5070*/  CS2R R106, SRZ ;  /* 0x00000000006a7805 */ /* 0x000fc4000001ff00 */
[----:B------:R-:W-:Y:S01]  /*5080*/  CS2R R108, SRZ ;  /* 0x00000000006c7805 */ /* 0x000fe2000001ff00 */
[----:B------:R-:W-:Y:S01]  /*5090*/  LDGSTS.E [R92+0x4000], desc[UR12][R148.64], P3 ;  /* 0x04000000945c7fae */ /* 0x000fe2000992184c */
[----:B------:R-:W-:Y:S02]  /*50a0*/  CS2R R110, SRZ ;  /* 0x00000000006e7805 */ /* 0x000fe4000001ff00 */
[----:B------:R-:W-:Y:S02]  /*50b0*/  CS2R R112, SRZ ;  /* 0x0000000000707805 */ /* 0x000fe4000001ff00 */
[----:B------:R-:W-:Y:S01]  /*50c0*/  CS2R R114, SRZ ;  /* 0x0000000000727805 */ /* 0x000fe2000001ff00 */
[----:B------:R-:W-:Y:S01]  /*50d0*/  LDGSTS.E [R92+0x4004], desc[UR12][R150.64], P4 ;  /* 0x04004000965c7fae */ /* 0x000fe2000a12184c */
[----:B------:R-:W-:Y:S02]  /*50e0*/  CS2R R116, SRZ ;  /* 0x0000000000747805 */ /* 0x000fe4000001ff00 */
[----:B------:R-:W-:-:S02]  /*50f0*/  CS2R R118, SRZ ;  /* 0x0000000000767805 */ /* 0x000fc4000001ff00 */
[----:B------:R-:W-:Y:S01]  /*5100*/  CS2R R120, SRZ ;  /* 0x0000000000787805 */ /* 0x000fe2000001ff00 */
[----:B------:R1:W-:Y:S01]  /*5110*/  LDGSTS.E [R92+0x4008], desc[UR12][R90.64], P5 ;  /* 0x040080005a5c7fae */ /* 0x0003e2000a92184c */
[----:B------:R-:W-:Y:S02]  /*5120*/  CS2R R122, SRZ ;  /* 0x00000000007a7805 */ /* 0x000fe4000001ff00 */
[----:B------:R-:W-:Y:S02]  /*5130*/  CS2R R124, SRZ ;  /* 0x00000000007c7805 */ /* 0x000fe4000001ff00 */
[----:B------:R-:W-:Y:S01]  /*5140*/  CS2R R126, SRZ ;  /* 0x00000000007e7805 */ /* 0x000fe2000001ff00 */
[----:B------:R2:W-:Y:S01]  /*5150*/  LDGSTS.E [R92+0x400c], desc[UR12][R84.64], !P1 ;  /* 0x0400c000545c7fae */ /* 0x0005e2000c92184c */
[----:B------:R-:W-:Y:S02]  /*5160*/  ISETP.GE.AND P1, PT, R19, 0x20, PT ;  /* 0x000000201300780c */ /* 0x000fe40003f26270 */
[----:B------:R-:W-:-:S02]  /*5170*/  CS2R R128, SRZ ;  /* 0x0000000000807805 */ /* 0x000fc4000001ff00 */
[----:B------:R-:W-:Y:S01]  /*5180*/  CS2R R130, SRZ ;  /* 0x0000000000827805 */ /* 0x000fe2000001ff00 */
[----:B------:R-:W0:Y:S01]  /*5190*/  LDGDEPBAR ;  /* 0x00000000000079af */ /* 0x000e220000000000 */
[----:B------:R-:W-:Y:S02]  /*51a0*/  CS2R R132, SRZ ;  /* 0x0000000000847805 */ /* 0x000fe4000001ff00 */
[----:B------:R-:W-:Y:S02]  /*51b0*/  CS2R R134, SRZ ;  /* 0x0000000000867805 */ /* 0x000fe4000001ff00 */
[----:B------:R-:W-:Y:S01]  /*51c0*/  CS2R R136, SRZ ;  /* 0x0000000000887805 */ /* 0x000fe2000001ff00 */
[----:B------:R3:W-:Y:S01]  /*51d0*/  LDGSTS.E [R169+0x10000], desc[UR12][R88.64], P6 ;  /* 0x1000000058a97fae */ /* 0x0007e2000b12184c */
[----:B-1----:R-:W-:Y:S02]  /*51e0*/  CS2R R90, SRZ ;  /* 0x00000000005a7805 */ /* 0x002fe4000001ff00 */
[----:B------:R-:W-:-:S02]  /*51f0*/  CS2R R138, SRZ ;  /* 0x00000000008a7805 */ /* 0x000fc4000001ff00 */
[----:B------:R-:W-:Y:S01]  /*5200*/  CS2R R140, SRZ ;  /* 0x00000000008c7805 */ /* 0x000fe2000001ff00 */
[----:B------:R1:W-:Y:S01]  /*5210*/  LDGSTS.E [R169+0x10400], desc[UR12][R86.64], P6 ;  /* 0x1040000056a97fae */ /* 0x0003e2000b12184c */
[----:B--2---:R-:W-:Y:S02]  /*5220*/  CS2R R92, SRZ ;  /* 0x00000000005c7805 */ /* 0x004fe4000001ff00 */
[----:B------:R-:W-:Y:S02]  /*5230*/  CS2R R142, SRZ ;  /* 0x00000000008e7805 */ /* 0x000fe4000001ff00 */
[----:B------:R-:W-:Y:S01]  /*5240*/  CS2R R144, SRZ ;  /* 0x0000000000907805 */ /* 0x000fe2000001ff00 */
[----:B------:R2:W-:Y:S01]  /*5250*/  LDGSTS.E [R169+0x10800], desc[UR12][R82.64], P6 ;  /* 0x1080000052a97fae */ /* 0x0005e2000b12184c */
[----:B------:R-:W-:Y:S02]  /*5260*/  CS2R R146, SRZ ;  /* 0x0000000000927805 */ /* 0x000fe4000001ff00 */
[----:B------:R-:W-:-:S02]  /*5270*/  CS2R R148, SRZ ;  /* 0x0000000000947805 */ /* 0x000fc4000001ff00 */
[----:B------:R-:W-:Y:S01]  /*5280*/  CS2R R150, SRZ ;  /* 0x0000000000967805 */ /* 0x000fe2000001ff00 */
[----:B------:R4:W-:Y:S01]  /*5290*/  LDGSTS.E [R169+0x10c00], desc[UR12][R74.64], P6 ;  /* 0x10c000004aa97fae */ /* 0x0009e2000b12184c */
[----:B---3--:R-:W-:Y:S02]  /*52a0*/  CS2R R88, SRZ ;  /* 0x0000000000587805 */ /* 0x008fe4000001ff00 */
[----:B------:R-:W-:Y:S01]  /*52b0*/  CS2R R84, SRZ ;  /* 0x0000000000547805 */ /* 0x000fe2000001ff00 */
[----:B------:R3:W-:Y:S01]  /*52c0*/  LDGSTS.E [R169+0x11000], desc[UR12][R80.64], P6 ;  /* 0x1100000050a97fae */ /* 0x0007e2000b12184c */
[----:B-1----:R-:W-:-:S03]  /*52d0*/  CS2R R86, SRZ ;  /* 0x0000000000567805 */ /* 0x002fc6000001ff00 */
[----:B------:R1:W-:Y:S01]  /*52e0*/  LDGSTS.E [R169+0x11400], desc[UR12][R78.64], P6 ;  /* 0x114000004ea97fae */ /* 0x0003e2000b12184c */
[----:B--2---:R-:W-:-:S03]  /*52f0*/  CS2R R82, SRZ ;  /* 0x0000000000527805 */ /* 0x004fc6000001ff00 */
[----:B------:R2:W-:Y:S01]  /*5300*/  LDGSTS.E [R169+0x11800], desc[UR12][R76.64], P6 ;  /* 0x118000004ca97fae */ /* 0x0005e2000b12184c */
[----:B----4-:R-:W-:-:S03]  /*5310*/  CS2R R74, SRZ ;  /* 0x00000000004a7805 */ /* 0x010fc6000001ff00 */
[----:B------:R4:W-:Y:S01]  /*5320*/  LDGSTS.E [R169+0x11c00], desc[UR12][R72.64], P6 ;  /* 0x11c0000048a97fae */ /* 0x0009e2000b12184c */
[----:B---3--:R-:W-:-:S03]  /*5330*/  CS2R R80, SRZ ;  /* 0x0000000000507805 */ /* 0x008fc6000001ff00 */
        /* <DEDUP_REMOVED lines=48> */
[----:B------:R-:W0:Y:S01]  /*5640*/  LDGDEPBAR ;  /* 0x00000000000079af */ /* 0x000e220000000000 */
[----:B-1----:R-:W-:Y:S02]  /*5650*/  CS2R R30, SRZ ;  /* 0x00000000001e7805 */ /* 0x002fe4000001ff00 */
[----:B--2---:R-:W-:Y:S02]  /*5660*/  CS2R R28, SRZ ;  /* 0x00000000001c7805 */ /* 0x004fe4000001ff00 */
[----:B----4-:R-:W-:Y:S01]  /*5670*/  CS2R R26, SRZ ;  /* 0x00000000001a7805 */ /* 0x010fe2000001ff00 */
[----:B------:R-:W-:Y:S06]  /*5680*/  @!P1 BRA `(.L_x_0) ;  /* 0x0000003000f89947 */ /* 0x000fec0003800000 */
[C---:B------:R-:W-:Y:S01]  /*5690*/  IMAD.SHL.U32 R57, R183.reuse, 0x8, RZ ;  /* 0x00000008b7397824 */ /* 0x040fe200078e00ff */
[----:B------:R-:W-:Y:S01]  /*56a0*/  SHF.R.S32.HI R24, RZ, 0x1f, R183 ;  /* 0x0000001fff187819 */ /* 0x000fe200000114b7 */
[----:B------:R-:W-:Y:S01]  /*56b0*/  IMAD.MOV.U32 R184, RZ, RZ, 0x1 ;  /* 0x00000001ffb87424 */ /* 0x000fe200078e00ff */
[----:B------:R-:W-:Y:S01]  /*56c0*/  SHF.R.S32.HI R29, RZ, 0x1f, R6 ;  /* 0x0000001fff1d7819 */ /* 0x000fe20000011406 */
[----:B------:R-:W-:Y:S01]  /*56d0*/  IMAD.MOV.U32 R185, RZ, RZ, -0x1 ;  /* 0xffffffffffb97424 */ /* 0x000fe200078e00ff */
[----:B------:R-:W-:Y:S01]  /*56e0*/  SHF.R.S32.HI R27, RZ, 0x1f, R182 ;  /* 0x0000001fff1b7819 */ /* 0x000fe200000114b6 */
[----:B------:R-:W-:Y:S01]  /*56f0*/  IMAD.MOV.U32 R187, RZ, RZ, RZ ;  /* 0x000000ffffbb7224 */ /* 0x000fe200078e00ff */
[----:B------:R-:W-:Y:S02]  /*5700*/  SHF.R.S32.HI R26, RZ, 0x1f, R19 ;  /* 0x0000001fff1a7819 */ /* 0x000fe40000011413 */
[----:B------:R-:W-:Y:S02]  /*5710*/  CS2R R88, SRZ ;  /* 0x0000000000587805 */ /* 0x000fe4000001ff00 */
[----:B------:R-:W-:-:S02]  /*5720*/  SHF.L.U64.HI R207, R183, 0x3, R24 ;  /* 0x00000003b7cf7819 */ /* 0x000fc40000010218 */
[----:B------:R-:W-:Y:S02]  /*5730*/  CS2R R90, SRZ ;  /* 0x00000000005a7805 */ /* 0x000fe4000001ff00 */
[----:B------:R-:W-:Y:S02]  /*5740*/  LEA R186, P1, R6, R57, 0x2 ;  /* 0x0000003906ba7211 */ /* 0x000fe400078210ff */
[----:B------:R-:W-:Y:S02]  /*5750*/  CS2R R92, SRZ ;  /* 0x00000000005c7805 */ /* 0x000fe4000001ff00 */
[----:B------:R-:W-:Y:S02]  /*5760*/  SHF.L.U64.HI R156, R182, 0x2, R27 ;  /* 0x00000002b69c7819 */ /* 0x000fe4000001021b */
[----:B------:R-:W-:Y:S02]  /*5770*/  CS2R R94, SRZ ;  /* 0x00000000005e7805 */ /* 0x000fe4000001ff00 */
[----:B------:R-:W-:-:S02]  /*5780*/  LEA.HI R213, R26, R19, RZ, 0x5 ;  /* 0x000000131ad57211 */ /* 0x000fc400078f28ff */
[----:B------:R-:W-:Y:S02]  /*5790*/  CS2R R96, SRZ ;  /* 0x0000000000607805 */ /* 0x000fe4000001ff00 */
[----:B------:R-:W-:Y:S01]  /*57a0*/  LEA.HI.X R56, R6, R207, R29, 0x2, P1 ;  /* 0x000000cf06387211 */ /* 0x000fe200008f141d */
[----:B------:R1:W-:Y:S01]  /*57b0*/  STL [R1], R156 ;  /* 0x0000009c01007387 */ /* 0x0003e20000100800 */
[----:B------:R-:W-:Y:S02]  /*57c0*/  SHF.R.S32.HI R27, RZ, 0x1f, R14 ;  /* 0x0000001fff1b7819 */ /* 0x000fe4000001140e */
[----:B------:R-:W-:Y:S02]  /*57d0*/  CS2R R98, SRZ ;  /* 0x0000000000627805 */ /* 0x000fe4000001ff00 */
[----:B------:R-:W-:Y:S02]  /*57e0*/  SHF.R.S32.HI R26, RZ, 0x1f, R7 ;  /* 0x0000001fff1a7819 */ /* 0x000fe40000011407 */
[----:B------:R-:W-:-:S02]  /*57f0*/  CS2R R100, SRZ ;  /* 0x0000000000647805 */ /* 0x000fc4000001ff00 */
[----:B------:R-:W-:Y:S02]  /*5800*/  SHF.R.S32.HI R6, RZ, 0x1f, R15 ;  /* 0x0000001fff067819 */ /* 0x000fe4000001140f */
[----:B------:R-:W-:Y:S02]  /*5810*/  CS2R R102, SRZ ;  /* 0x0000000000667805 */ /* 0x000fe4000001ff00 */
[----:B------:R-:W-:Y:S02]  /*5820*/  SHF.R.S32.HI R19, RZ, 0x1f, R8 ;  /* 0x0000001fff137819 */ /* 0x000fe40000011408 */
[----:B------:R-:W-:Y:S02]  /*5830*/  CS2R R104, SRZ ;  /* 0x0000000000687805 */ /* 0x000fe4000001ff00 */
[----:B------:R-:W-:Y:S02]  /*5840*/  LEA R55, P1, R14, R57, 0x2 ;  /* 0x000000390e377211 */ /* 0x000fe400078210ff */
[----:B------:R-:W-:-:S02]  /*5850*/  CS2R R106, SRZ ;  /* 0x00000000006a7805 */ /* 0x000fc4000001ff00 */
[-C--:B------:R-:W-:Y:S02]  /*5860*/  LEA R53, P3, R7, R57.reuse, 0x2 ;  /* 0x0000003907357211 */ /* 0x080fe400078610ff */
[----:B------:R-:W-:Y:S02]  /*5870*/  CS2R R108, SRZ ;  /* 0x00000000006c7805 */ /* 0x000fe4000001ff00 */
[-C--:B------:R-:W-:Y:S02]  /*5880*/  LEA R51, P4, R15, R57.reuse, 0x2 ;  /* 0x000000390f337211 */ /* 0x080fe400078810ff */
[----:B------:R-:W-:Y:S02]  /*5890*/  CS2R R110, SRZ ;  /* 0x00000000006e7805 */ /* 0x000fe4000001ff00 */
[----:B------:R-:W-:Y:S02]  /*58a0*/  LEA R49, P5, R8, R57, 0x2 ;  /* 0x0000003908317211 */ /* 0x000fe400078a10ff */
[----:B------:R-:W-:-:S02]  /*58b0*/  CS2R R112, SRZ ;  /* 0x0000000000707805 */ /* 0x000fc4000001ff00 */
[-C--:B------:R-:W-:Y:S02]  /*58c0*/  LEA.HI.X R14, R14, R207.reuse, R27, 0x2, P1 ;  /* 0x000000cf0e0e7211 */ /* 0x080fe400008f141b */
[----:B------:R-:W-:Y:S02]  /*58d0*/  CS2R R114, SRZ ;  /* 0x0000000000727805 */ /* 0x000fe4000001ff00 */
[-C--:B------:R-:W-:Y:S02]  /*58e0*/  LEA.HI.X R54, R7, R207.reuse, R26, 0x2, P3 ;  /* 0x000000cf07367211 */ /* 0x080fe400018f141a */
[----:B------:R-:W-:Y:S02]  /*58f0*/  CS2R R116, SRZ ;  /* 0x0000000000747805 */ /* 0x000fe4000001ff00 */
[----:B------:R-:W-:Y:S02]  /*5900*/  LEA.HI.X R52, R15, R207, R6, 0x2, P4 ;  /* 0x000000cf0f347211 */ /* 0x000fe400020f1406 */
[----:B------:R-:W-:-:S02]  /*5910*/  CS2R R118, SRZ ;  /* 0x0000000000767805 */ /* 0x000fc4000001ff00 */
[----:B------:R-:W-:Y:S02]  /*5920*/  LEA.HI.X R50, R8, R207, R19, 0x2, P5 ;  /* 0x000000cf08327211 */ /* 0x000fe400028f1413 */
[----:B------:R-:W-:Y:S02]  /*5930*/  CS2R R120, SRZ ;  /* 0x0000000000787805 */ /* 0x000fe4000001ff00 */
        /* <DEDUP_REMOVED lines=22> */
[----:B-1----:R-:W-:Y:S02]  /*5aa0*/  LEA.HI.X R156, R10, R207, R7, 0x2, P5 ;  /* 0x000000cf0a9c7211 */ /* 0x002fe400028f1407 */
[----:B------:R-:W-:Y:S02]  /*5ab0*/  CS2R R144, SRZ ;  /* 0x0000000000907805 */ /* 0x000fe4000001ff00 */
[----:B------:R-:W-:Y:S02]  /*5ac0*/  SHF.R.S32.HI R15, RZ, 0x1f, R18 ;  /* 0x0000001fff0f7819 */ /* 0x000fe40000011412 */
[----:B------:R-:W-:Y:S02]  /*5ad0*/  CS2R R146, SRZ ;  /* 0x0000000000927805 */ /* 0x000fe4000001ff00 */
[----:B------:R-:W-:Y:S02]  /*5ae0*/  SHF.R.S32.HI R6, RZ, 0x1f, R11 ;  /* 0x0000001fff067819 */ /* 0x000fe4000001140b */
[----:B------:R-:W-:-:S02]  /*5af0*/  CS2R R148, SRZ ;  /* 0x0000000000947805 */ /* 0x000fc4000001ff00 */
[----:B------:R-:W-:Y:S02]  /*5b00*/  SHF.R.S32.HI R7, RZ, 0x1f, R12 ;  /* 0x0000001fff077819 */ /* 0x000fe4000001140c */
[----:B------:R-:W-:Y:S02]  /*5b10*/  CS2R R150, SRZ ;  /* 0x0000000000967805 */ /* 0x000fe4000001ff00 */
[-C--:B------:R-:W-:Y:S02]  /*5b20*/  LEA R17, P1, R18, R57.reuse, 0x2 ;  /* 0x0000003912117211 */ /* 0x080fe400078210ff */
[----:B------:R-:W-:Y:S02]  /*5b30*/  CS2R R58, SRZ ;  /* 0x00000000003a7805 */ /* 0x000fe4000001ff00 */
[----:B------:R-:W-:Y:S02]  /*5b40*/  LEA R19, P3, R11, R57, 0x2 ;  /* 0x000000390b137211 */ /* 0x000fe400078610ff */
[----:B------:R-:W-:-:S02]  /*5b50*/  CS2R R60, SRZ ;  /* 0x00000000003c7805 */ /* 0x000fc4000001ff00 */
[-C--:B------:R-:W-:Y:S02]  /*5b60*/  LEA R36, P5, R12, R57.reuse, 0x2 ;  /* 0x000000390c247211 */ /* 0x080fe400078a10ff */
[----:B------:R-:W-:Y:S02]  /*5b70*/  CS2R R62, SRZ ;  /* 0x00000000003e7805 */ /* 0x000fe4000001ff00 */
[----:B------:R-:W-:Y:S02]  /*5b80*/  SHF.R.S32.HI R9, RZ, 0x1f, R154 ;  /* 0x0000001fff097819 */ /* 0x000fe4000001149a */
[----:B------:R-:W-:Y:S02]  /*5b90*/  CS2R R64, SRZ ;  /* 0x0000000000407805 */ /* 0x000fe4000001ff00 */
[----:B------:R-:W-:Y:S02]  /*5ba0*/  LEA R38, P4, R154, R57, 0x2 ;  /* 0x000000399a267211 */ /* 0x000fe400078810ff */
[----:B------:R-:W-:-:S02]  /*5bb0*/  CS2R R66, SRZ ;  /* 0x0000000000427805 */ /* 0x000fc4000001ff00 */
[-C--:B------:R-:W-:Y:S02]  /*5bc0*/  LEA.HI.X R41, R18, R207.reuse, R15, 0x2, P1 ;  /* 0x000000cf12297211 */ /* 0x080fe400008f140f */
[-C--:B------:R-:W-:Y:S02]  /*5bd0*/  LEA.HI.X R40, R11, R207.reuse, R6, 0x2, P3 ;  /* 0x000000cf0b287211 */ /* 0x080fe400018f1406 */
[-C--:B------:R-:W-:Y:S02]  /*5be0*/  LEA.HI.X R37, R12, R207.reuse, R7, 0x2, P5 ;  /* 0x000000cf0c257211 */ /* 0x080fe400028f1407 */
[----:B------:R-:W-:Y:S02]  /*5bf0*/  LEA.HI.X R39, R154, R207, R9, 0x2, P4 ;  /* 0x000000cf9a277211 */ /* 0x000fe400020f1409 */
[----:B------:R-:W-:Y:S02]  /*5c00*/  SHF.R.S32.HI R10, RZ, 0x1f, R153 ;  /* 0x0000001fff0a7819 */ /* 0x000fe40000011499 */
[----:B------:R-:W-:-:S02]  /*5c10*/  SHF.R.S32.HI R8, RZ, 0x1f, R13 ;  /* 0x0000001fff087819 */ /* 0x000fc4000001140d */
[----:B------:R-:W-:Y:S02]  /*5c20*/  SHF.R.S32.HI R6, RZ, 0x1f, R23 ;  /* 0x0000001fff067819 */ /* 0x000fe40000011417 */
[-C--:B------:R-:W-:Y:S02]  /*5c30*/  LEA R34, P1, R153, R57.reuse, 0x2 ;  /* 0x0000003999227211 */ /* 0x080fe400078210ff */
[-C--:B------:R-:W-:Y:S02]  /*5c40*/  LEA R32, P3, R13, R57.reuse, 0x2 ;  /* 0x000000390d207211 */ /* 0x080fe400078610ff */
[----:B------:R-:W-:Y:S02]  /*5c50*/  LEA R31, P5, R23, R57, 0x2 ;  /* 0x00000039171f7211 */ /* 0x000fe400078a10ff */
[----:B------:R-:W-:Y:S02]  /*5c60*/  SHF.R.S32.HI R28, RZ, 0x1f, R5 ;  /* 0x0000001fff1c7819 */ /* 0x000fe40000011405 */
[----:B------:R-:W-:-:S02]  /*5c70*/  SHF.R.S32.HI R7, RZ, 0x1f, R152 ;  /* 0x0000001fff077819 */ /* 0x000fc40000011498 */
[----:B------:R-:W-:Y:S02]  /*5c80*/  LEA R157, P4, R152, R57, 0x2 ;  /* 0x00000039989d7211 */ /* 0x000fe400078810ff */
[----:B------:R-:W-:Y:S02]  /*5c90*/  SHF.R.S32.HI R25, RZ, 0x1f, R176 ;  /* 0x0000001fff197819 */ /* 0x000fe400000114b0 */
[-C--:B------:R-:W-:Y:S02]  /*5ca0*/  LEA.HI.X R35, R153, R207.reuse, R10, 0x2, P1 ;  /* 0x000000cf99237211 */ /* 0x080fe400008f140a */
[-C--:B------:R-:W-:Y:S02]  /*5cb0*/  LEA.HI.X R33, R13, R207.reuse, R8, 0x2, P3 ;  /* 0x000000cf0d217211 */ /* 0x080fe400018f1408 */
[----:B------:R-:W-:Y:S02]  /*5cc0*/  LEA.HI.X R172, R23, R207, R6, 0x2, P5 ;  /* 0x000000cf17ac7211 */ /* 0x000fe400028f1406 */
[----:B------:R-:W-:-:S02]  /*5cd0*/  SHF.L.U64.HI R5, R5, 0x2, R28 ;  /* 0x0000000205057819 */ /* 0x000fc4000001021c */
[----:B------:R-:W-:Y:S02]  /*5ce0*/  LEA.HI.X R170, R152, R207, R7, 0x2, P4 ;  /* 0x000000cf98aa7211 */ /* 0x000fe400020f1407 */
[----:B------:R-:W-:Y:S02]  /*5cf0*/  SHF.R.S32.HI R9, RZ, 0x1f, R22 ;  /* 0x0000001fff097819 */ /* 0x000fe40000011416 */
[----:B------:R-:W-:Y:S02]  /*5d00*/  SHF.R.S32.HI R8, RZ, 0x1f, R21 ;  /* 0x0000001fff087819 */ /* 0x000fe40000011415 */
[----:B------:R-:W-:Y:S02]  /*5d10*/  SHF.R.S32.HI R6, RZ, 0x1f, R155 ;  /* 0x0000001fff067819 */ /* 0x000fe4000001149b */
[-C--:B------:R-:W-:Y:S02]  /*5d20*/  LEA R30, P1, R22, R57.reuse, 0x2 ;  /* 0x00000039161e7211 */ /* 0x080fe400078210ff */
[----:B------:R-:W-:-:S02]  /*5d30*/  LEA R29, P3, R21, R57, 0x2 ;  /* 0x00000039151d7211 */ /* 0x000fc400078610ff */
[-C--:B------:R-:W-:Y:S02]  /*5d40*/  LEA R27, P5, R155, R57.reuse, 0x2 ;  /* 0x000000399b1b7211 */ /* 0x080fe400078a10ff */
[----:B------:R-:W-:Y:S02]  /*5d50*/  SHF.R.S32.HI R7, RZ, 0x1f, R20 ;  /* 0x0000001fff077819 */ /* 0x000fe40000011414 */
[----:B------:R-:W-:Y:S02]  /*5d60*/  LEA R28, P4, R20, R57, 0x2 ;  /* 0x00000039141c7211 */ /* 0x000fe400078810ff */
[----:B------:R-:W-:Y:S02]  /*5d70*/  SHF.L.U64.HI R25, R176, 0x2, R25 ;  /* 0x00000002b0197819 */ /* 0x000fe40000010219 */
[-C--:B------:R-:W-:Y:S02]  /*5d80*/  LEA.HI.X R173, R22, R207.reuse, R9, 0x2, P1 ;  /* 0x000000cf16ad7211 */ /* 0x080fe400008f1409 */
[----:B------:R-:W-:-:S02]  /*5d90*/  LEA.HI.X R174, R21, R207, R8, 0x2, P3 ;  /* 0x000000cf15ae7211 */ /* 0x000fc400018f1408 */
[-C--:B------:R-:W-:Y:S02]  /*5da0*/  LEA.HI.X R176, R155, R207.reuse, R6, 0x2, P5 ;  /* 0x000000cf9bb07211 */ /* 0x080fe400028f1406 */
[----:B------:R-:W-:Y:S02]  /*5db0*/  LEA.HI.X R175, R20, R207, R7, 0x2, P4 ;  /* 0x000000cf14af7211 */ /* 0x000fe400020f1407 */
[----:B------:R-:W-:Y:S02]  /*5dc0*/  SHF.R.S32.HI R9, RZ, 0x1f, R158 ;  /* 0x0000001fff097819 */ /* 0x000fe4000001149e */
[----:B------:R-:W-:Y:S02]  /*5dd0*/  SHF.R.S32.HI R8, RZ, 0x1f, R159 ;  /* 0x0000001fff087819 */ /* 0x000fe4000001149f */
[----:B------:R-:W-:Y:S02]  /*5de0*/  SHF.R.S32.HI R6, RZ, 0x1f, R161 ;  /* 0x0000001fff067819 */ /* 0x000fe400000114a1 */
[----:B------:R-:W-:-:S02]  /*5df0*/  LEA R169, P1, R158, R57, 0x2 ;  /* 0x000000399ea97211 */ /* 0x000fc400078210ff */
[-C--:B------:R-:W-:Y:S02]  /*5e00*/  LEA R171, P3, R159, R57.reuse, 0x2 ;  /* 0x000000399fab7211 */ /* 0x080fe400078610ff */
[-C--:B------:R-:W-:Y:S02]  /*5e10*/  LEA R194, P5, R161, R57.reuse, 0x2 ;  /* 0x00000039a1c27211 */ /* 0x080fe400078a10ff */
[----:B------:R-:W-:Y:S02]  /*5e20*/  SHF.R.S32.HI R7, RZ, 0x1f, R160 ;  /* 0x0000001fff077819 */ /* 0x000fe400000114a0 */
[----:B------:R-:W-:Y:S02]  /*5e30*/  LEA R192, P4, R160, R57, 0x2 ;  /* 0x00000039a0c07211 */ /* 0x000fe400078810ff */
        /* <DEDUP_REMOVED lines=18> */
[-C--:B------:R-:W-:Y:S02]  /*5f60*/  LEA R204, P1, R166, R57.reuse, 0x2 ;  /* 0x00000039a6cc7211 */ /* 0x080fe400078210ff */
[----:B------:R-:W-:-:S02]  /*5f70*/  LEA R206, P3, R167, R57, 0x2 ;  /* 0x00000039a7ce7211 */ /* 0x000fc400078610ff */
[----:B------:R-:W-:Y:S02]  /*5f80*/  SHF.R.S32.HI R7, RZ, 0x1f, R168 ;  /* 0x0000001fff077819 */ /* 0x000fe400000114a8 */
[----:B------:R-:W-:Y:S02]  /*5f90*/  LEA R208, P4, R168, R57, 0x2 ;  /* 0x00000039a8d07211 */ /* 0x000fe400078810ff */
[-C--:B------:R-:W-:Y:S02]  /*5fa0*/  LEA.HI.X R203, R166, R207.reuse, R9, 0x2, P1 ;  /* 0x000000cfa6cb7211 */ /* 0x080fe400008f1409 */
[-C--:B------:R-:W-:Y:S02]  /*5fb0*/  LEA.HI.X R205, R167, R207.reuse, R6, 0x2, P3 ;  /* 0x000000cfa7cd7211 */ /* 0x080fe400018f1406 */
[----:B------:R-:W-:Y:S02]  /*5fc0*/  LEA.HI.X R207, R168, R207, R7, 0x2, P4 ;  /* 0x000000cfa8cf7211 */ /* 0x000fe400020f1407 */
[----:B------:R-:W-:-:S02]  /*5fd0*/  IADD3 R186, P5, R186, UR6, RZ ;  /* 0x00000006baba7c10 */ /* 0x000fc4000ffbe0ff */
[----:B------:R-:W-:Y:S02]  /*5fe0*/  IADD3 R6, P4, R55, UR6, RZ ;  /* 0x0000000637067c10 */ /* 0x000fe4000ff9e0ff */
[----:B------:R-:W-:Y:S02]  /*5ff0*/  IADD3.X R12, R56, UR7, RZ, P5, !PT ;  /* 0x00000007380c7c10 */ /* 0x000fe4000affe4ff */
[----:B------:R-:W-:Y:S02]  /*6000*/  CS2R R56, SRZ ;  /* 0x0000000000387805 */ /* 0x000fe4000001ff00 */
[----:B------:R-:W-:Y:S02]  /*6010*/  IADD3.X R14, R14, UR7, RZ, P4, !PT ;  /* 0x000000070e0e7c10 */ /* 0x000fe4000a7fe4ff */
[----:B------:R-:W-:Y:S02]  /*6020*/  IADD3 R7, P6, R53, UR6, RZ ;  /* 0x0000000635077c10 */ /* 0x000fe4000ffde0ff */
[----:B------:R-:W-:-:S02]  /*6030*/  IADD3 R8, P5, R51, UR6, RZ ;  /* 0x0000000633087c10 */ /* 0x000fc4000ffbe0ff */
[----:B------:R-:W-:Y:S02]  /*6040*/  IADD3 R10, P4, R49, UR6, RZ ;  /* 0x00000006310a7c10 */ /* 0x000fe4000ff9e0ff */
[----:B------:R-:W-:Y:S02]  /*6050*/  IADD3.X R16, R54, UR7, RZ, P6, !PT ;  /* 0x0000000736107c10 */ /* 0x000fe4000b7fe4ff */
[----:B------:R-:W-:Y:S02]  /*6060*/  CS2R R54, SRZ ;  /* 0x0000000000367805 */ /* 0x000fe4000001ff00 */
[----:B------:R-:W-:Y:S02]  /*6070*/  IADD3.X R18, R52, UR7, RZ, P5, !PT ;  /* 0x0000000734127c10 */ /* 0x000fe4000affe4ff */
[----:B------:R-:W-:Y:S02]  /*6080*/  CS2R R52, SRZ ;  /* 0x0000000000347805 */ /* 0x000fe4000001ff00 */
[----:B------:R-:W-:-:S02]  /*6090*/  IADD3.X R20, R50, UR7, RZ, P4, !PT ;  /* 0x0000000732147c10 */ /* 0x000fc4000a7fe4ff */
[----:B------:R-:W-:Y:S02]  /*60a0*/  CS2R R50, SRZ ;  /* 0x0000000000327805 */ /* 0x000fe4000001ff00 */
[----:B------:R-:W-:Y:S02]  /*60b0*/  IADD3 R9, P6, R47, UR6, RZ ;  /* 0x000000062f097c10 */ /* 0x000fe4000ffde0ff */
[----:B------:R-:W-:Y:S02]  /*60c0*/  IADD3 R11, P5, R45, UR6, RZ ;  /* 0x000000062d0b7c10 */ /* 0x000fe4000ffbe0ff */
[----:B------:R-:W-:Y:S02]  /*60d0*/  IADD3 R13, P4, R43, UR6, RZ ;  /* 0x000000062b0d7c10 */ /* 0x000fe4000ff9e0ff */
[----:B------:R-:W-:Y:S02]  /*60e0*/  IADD3.X R22, R48, UR7, RZ, P6, !PT ;  /* 0x0000000730167c10 */ /* 0x000fe4000b7fe4ff */
[----:B------:R-:W-:-:S02]  /*60f0*/  CS2R R48, SRZ ;  /* 0x0000000000307805 */ /* 0x000fc4000001ff00 */
[----:B------:R-:W-:Y:S02]  /*6100*/  IADD3.X R152, R46, UR7, RZ, P5, !PT ;  /* 0x000000072e987c10 */ /* 0x000fe4000affe4ff */
[----:B------:R-:W-:Y:S02]  /*6110*/  CS2R R46, SRZ ;  /* 0x00000000002e7805 */ /* 0x000fe4000001ff00 */
[----:B------:R-:W-:Y:S02]  /*6120*/  IADD3.X R154, R44, UR7, RZ, P4, !PT ;  /* 0x000000072c9a7c10 */ /* 0x000fe4000a7fe4ff */
[----:B------:R-:W-:Y:S02]  /*6130*/  CS2R R44, SRZ ;  /* 0x00000000002c7805 */ /* 0x000fe4000001ff00 */
[----:B------:R-:W-:Y:S02]  /*6140*/  IADD3 R15, P6, R42, UR6, RZ ;  /* 0x000000062a0f7c10 */ /* 0x000fe4000ffde0ff */
[----:B------:R-:W-:-:S02]  /*6150*/  CS2R R42, SRZ ;  /* 0x00000000002a7805 */ /* 0x000fc4000001ff00 */
[----:B------:R-:W-:Y:S02]  /*6160*/  IADD3 R17, P5, R17, UR6, RZ ;  /* 0x0000000611117c10 */ /* 0x000fe4000ffbe0ff */
[----:B------:R-:W-:Y:S02]  /*6170*/  IADD3 R19, P4, R19, UR6, RZ ;  /* 0x0000000613137c10 */ /* 0x000fe4000ff9e0ff */
[----:B------:R-:W-:Y:S02]  /*6180*/  IADD3.X R156, R156, UR7, RZ, P6, !PT ;  /* 0x000000079c9c7c10 */ /* 0x000fe4000b7fe4ff */
[----:B------:R-:W-:Y:S02]  /*6190*/  IADD3.X R158, R41, UR7, RZ, P5, !PT ;  /* 0x00000007299e7c10 */ /* 0x000fe4000affe4ff */
[----:B------:R-:W-:Y:S02]  /*61a0*/  IADD3.X R160, R40, UR7, RZ, P4, !PT ;  /* 0x0000000728a07c10 */ /* 0x000fe4000a7fe4ff */
[----:B------:R-:W-:-:S02]  /*61b0*/  CS2R R40, SRZ ;  /* 0x0000000000287805 */ /* 0x000fc4000001ff00 */
[----:B------:R-:W-:Y:S02]  /*61c0*/  IADD3 R21, P6, R38, UR6, RZ ;  /* 0x0000000626157c10 */ /* 0x000fe4000ffde0ff */
[----:B------:R-:W-:Y:S02]  /*61d0*/  IADD3 R23, P5, R36, UR6, RZ ;  /* 0x0000000624177c10 */ /* 0x000fe4000ffbe0ff */
[----:B------:R-:W-:Y:S02]  /*61e0*/  IADD3 R153, P4, R34, UR6, RZ ;  /* 0x0000000622997c10 */ /* 0x000fe4000ff9e0ff */
[----:B------:R-:W-:Y:S02]  /*61f0*/  IADD3.X R162, R39, UR7, RZ, P6, !PT ;  /* 0x0000000727a27c10 */ /* 0x000fe4000b7fe4ff */
[----:B------:R-:W-:Y:S02]  /*6200*/  CS2R R38, SRZ ;  /* 0x0000000000267805 */ /* 0x000fe4000001ff00 */
[----:B------:R-:W-:-:S02]  /*6210*/  IADD3.X R164, R37, UR7, RZ, P5, !PT ;  /* 0x0000000725a47c10 */ /* 0x000fc4000affe4ff */
[----:B------:R-:W-:Y:S02]  /*6220*/  CS2R R36, SRZ ;  /* 0x0000000000247805 */ /* 0x000fe4000001ff00 */
[----:B------:R-:W-:Y:S02]  /*6230*/  IADD3.X R166, R35, UR7, RZ, P4, !PT ;  /* 0x0000000723a67c10 */ /* 0x000fe4000a7fe4ff */
[----:B------:R-:W-:Y:S02]  /*6240*/  CS2R R34, SRZ ;  /* 0x0000000000227805 */ /* 0x000fe4000001ff00 */
[----:B------:R-:W-:Y:S02]  /*6250*/  IADD3 R155, P6, R32, UR6, RZ ;  /* 0x00000006209b7c10 */ /* 0x000fe4000ffde0ff */
[----:B------:R-:W-:Y:S02]  /*6260*/  IADD3 R157, P5, R157, UR6, RZ ;  /* 0x000000069d9d7c10 */ /* 0x000fe4000ffbe0ff */
[----:B------:R-:W-:-:S02]  /*6270*/  IADD3 R159, P4, R31, UR6, RZ ;  /* 0x000000061f9f7c10 */ /* 0x000fc4000ff9e0ff */
[----:B------:R-:W-:Y:S02]  /*6280*/  IADD3.X R168, R33, UR7, RZ, P6, !PT ;  /* 0x0000000721a87c10 */ /* 0x000fe4000b7fe4ff */
[----:B------:R-:W-:Y:S02]  /*6290*/  CS2R R32, SRZ ;  /* 0x0000000000207805 */ /* 0x000fe4000001ff00 */
[----:B------:R-:W-:Y:S02]  /*62a0*/  IADD3.X R170, R170, UR7, RZ, P5, !PT ;  /* 0x00000007aaaa7c10 */ /* 0x000fe4000affe4ff */
[----:B------:R-:W-:Y:S02]  /*62b0*/  IADD3.X R172, R172, UR7, RZ, P4, !PT ;  /* 0x00000007acac7c10 */ /* 0x000fe4000a7fe4ff */
[----:B------:R-:W-:Y:S02]  /*62c0*/  IADD3 R161, P6, R30, UR6, RZ ;  /* 0x000000061ea17c10 */ /* 0x000fe4000ffde0ff */
[----:B------:R-:W-:-:S02]  /*62d0*/  CS2R R30, SRZ ;  /* 0x00000000001e7805 */ /* 0x000fc4000001ff00 */
[----:B------:R-:W-:Y:S02]  /*62e0*/  IADD3 R163, P5, R29, UR6, RZ ;  /* 0x000000061da37c10 */ /* 0x000fe4000ffbe0ff */
[----:B------:R-:W-:Y:S02]  /*62f0*/  IADD3 R165, P4, R28, UR6, RZ ;  /* 0x000000061ca57c10 */ /* 0x000fe4000ff9e0ff */
[----:B------:R-:W-:Y:S02]  /*6300*/  CS2R R28, SRZ ;  /* 0x00000000001c7805 */ /* 0x000fe4000001ff00 */
[----:B------:R-:W-:Y:S02]  /*6310*/  LEA R177, P3, R4, R177, 0x3 ;  /* 0x000000b104b17211 */ /* 0x000fe400078618ff */
[----:B------:R-:W-:Y:S02]  /*6320*/  IADD3.X R173, R173, UR7, RZ, P6, !PT ;  /* 0x00000007adad7c10 */ /* 0x000fe4000b7fe4ff */
[----:B------:R-:W-:-:S02]  /*6330*/  IADD3.X R174, R174, UR7, RZ, P5, !PT ;  /* 0x00000007aeae7c10 */ /* 0x000fc4000affe4ff */
[----:B------:R-:W-:Y:S02]  /*6340*/  IADD3.X R175, R175, UR7, RZ, P4, !PT ;  /* 0x00000007afaf7c10 */ /* 0x000fe4000a7fe4ff */
[----:B------:R-:W-:Y:S02]  /*6350*/  IADD3 R167, P6, R27, UR6, RZ ;  /* 0x000000061ba77c10 */ /* 0x000fe4000ffde0ff */
[----:B------:R-:W-:Y:S02]  /*6360*/  IADD3 R169, P5, R169, UR6, RZ ;  /* 0x00000006a9a97c10 */ /* 0x000fe4000ffbe0ff */
[----:B------:R-:W-:Y:S02]  /*6370*/  IADD3 R171, P4, R171, UR6, RZ ;  /* 0x00000006abab7c10 */ /* 0x000fe4000ff9e0ff */
[----:B------:R-:W-:Y:S02]  /*6380*/  IADD3 R179, P1, R177, UR4, RZ ;  /* 0x00000004b1b37c10 */ /* 0x000fe4000ff3e0ff */
[----:B------:R-:W-:-:S02]  /*6390*/  SHF.R.S32.HI R87, RZ, 0x1f, R225 ;  /* 0x0000001fff577819 */ /* 0x000fc400000114e1 */
[----:B------:R-:W-:Y:S02]  /*63a0*/  IADD3.X R176, R176, UR7, RZ, P6, !PT ;  /* 0x00000007b0b07c10 */ /* 0x000fe4000b7fe4ff */
[----:B------:R-:W-:Y:S02]  /*63b0*/  IADD3.X R177, R26, UR7, RZ, P5, !PT ;  /* 0x000000071ab17c10 */ /* 0x000fe4000affe4ff */
[----:B------:R-:W-:Y:S02]  /*63c0*/  CS2R R26, SRZ ;  /* 0x00000000001a7805 */ /* 0x000fe4000001ff00 */
[----:B------:R-:W-:Y:S02]  /*63d0*/  IADD3.X R178, R178, UR7, RZ, P4, !PT ;  /* 0x00000007b2b27c10 */ /* 0x000fe4000a7fe4ff */
[----:B------:R-:W-:Y:S02]  /*63e0*/  SHF.R.S32.HI R85, RZ, 0x1f, R227 ;  /* 0x0000001fff557819 */ /* 0x000fe400000114e3 */
[----:B------:R-:W-:-:S02]  /*63f0*/  IADD3 R192, P6, R192, UR6, RZ ;  /* 0x00000006c0c07c10 */ /* 0x000fc4000ffde0ff */
[----:B------:R-:W-:Y:S02]  /*6400*/  IADD3 R194, P5, R194, UR6, RZ ;  /* 0x00000006c2c27c10 */ /* 0x000fe4000ffbe0ff */
[----:B------:R-:W-:Y:S02]  /*6410*/  IADD3 R196, P4, R196, UR6, RZ ;  /* 0x00000006c4c47c10 */ /* 0x000fe4000ff9e0ff */
[----:B------:R-:W-:Y:S02]  /*6420*/  SHF.R.S32.HI R86, RZ, 0x1f, R226 ;  /* 0x0000001fff567819 */ /* 0x000fe400000114e2 */
[----:B------:R-:W-:Y:S02]  /*6430*/  SHF.R.S32.HI R83, RZ, 0x1f, R228 ;  /* 0x0000001fff537819 */ /* 0x000fe400000114e4 */
[----:B------:R-:W-:Y:S02]  /*6440*/  SHF.R.S32.HI R84, RZ, 0x1f, R216 ;  /* 0x0000001fff547819 */ /* 0x000fe400000114d8 */
[----:B------:R-:W-:-:S02]  /*6450*/  SHF.R.S32.HI R81, RZ, 0x1f, R230 ;  /* 0x0000001fff517819 */ /* 0x000fc400000114e6 */
[----:B------:R-:W-:Y:S02]  /*6460*/  SHF.R.S32.HI R82, RZ, 0x1f, R229 ;  /* 0x0000001fff527819 */ /* 0x000fe400000114e5 */
[----:B------:R-:W-:Y:S02]  /*6470*/  SHF.R.S32.HI R79, RZ, 0x1f, R232 ;  /* 0x0000001fff4f7819 */ /* 0x000fe400000114e8 */
[----:B------:R-:W-:Y:S02]  /*6480*/  SHF.L.U64.HI R191, R225, 0x2, R87 ;  /* 0x00000002e1bf7819 */ /* 0x000fe40000010257 */
[----:B------:R-:W-:Y:S02]  /*6490*/  SHF.R.S32.HI R80, RZ, 0x1f, R231 ;  /* 0x0000001fff507819 */ /* 0x000fe400000114e7 */
[----:B------:R-:W-:Y:S02]  /*64a0*/  SHF.R.S32.HI R77, RZ, 0x1f, R234 ;  /* 0x0000001fff4d7819 */ /* 0x000fe400000114ea */
[----:B------:R-:W-:-:S02]  /*64b0*/  SHF.L.U64.HI R191, R227, 0x2, R85 ;  /* 0x00000002e3bf7819 */ /* 0x000fc40000010255 */
[----:B------:R-:W-:Y:S02]  /*64c0*/  IADD3.X R189, R189, UR7, RZ, P6, !PT ;  /* 0x00000007bdbd7c10 */ /* 0x000fe4000b7fe4ff */
[----:B------:R-:W-:Y:S02]  /*64d0*/  IADD3.X R193, R193, UR7, RZ, P5, !PT ;  /* 0x00000007c1c17c10 */ /* 0x000fe4000affe4ff */
[----:B------:R-:W-:Y:S02]  /*64e0*/  IADD3.X R195, R195, UR7, RZ, P4, !PT ;  /* 0x00000007c3c37c10 */ /* 0x000fe4000a7fe4ff */
[----:B------:R-:W-:Y:S02]  /*64f0*/  SHF.R.S32.HI R78, RZ, 0x1f, R233 ;  /* 0x0000001fff4e7819 */ /* 0x000fe400000114e9 */
[----:B------:R-:W-:Y:S02]  /*6500*/  SHF.R.S32.HI R75, RZ, 0x1f, R235 ;  /* 0x0000001fff4b7819 */ /* 0x000fe400000114eb */
[----:B------:R-:W-:-:S02]  /*6510*/  SHF.L.U64.HI R222, R226, 0x2, R86 ;  /* 0x00000002e2de7819 */ /* 0x000fc40000010256 */
[----:B------:R-:W-:Y:S02]  /*6520*/  CS2R R86, SRZ ;  /* 0x0000000000567805 */ /* 0x000fe4000001ff00 */
[----:B------:R-:W-:Y:S02]  /*6530*/  SHF.L.U64.HI R191, R228, 0x2, R83 ;  /* 0x00000002e4bf7819 */ /* 0x000fe40000010253 */
[----:B------:R-:W-:Y:S02]  /*6540*/  SHF.R.S32.HI R245, RZ, 0x1f, R4 ;  /* 0x0000001ffff57819 */ /* 0x000fe40000011404 */
[----:B------:R-:W-:Y:S02]  /*6550*/  IADD3 R198, P6, R198, UR6, RZ ;  /* 0x00000006c6c67c10 */ /* 0x000fe4000ffde0ff */
[----:B------:R-:W-:Y:S02]  /*6560*/  IADD3 R200, P5, R200, UR6, RZ ;  /* 0x00000006c8c87c10 */ /* 0x000fe4000ffbe0ff */
[----:B------:R-:W-:-:S02]  /*6570*/  IADD3 R202, P4, R202, UR6, RZ ;  /* 0x00000006caca7c10 */ /* 0x000fc4000ff9e0ff */
[----:B------:R-:W-:Y:S02]  /*6580*/  SHF.R.S32.HI R76, RZ, 0x1f, R217 ;  /* 0x0000001fff4c7819 */ /* 0x000fe400000114d9 */
[----:B------:R-:W-:Y:S02]  /*6590*/  SHF.R.S32.HI R73, RZ, 0x1f, R237 ;  /* 0x0000001fff497819 */ /* 0x000fe400000114ed */
[----:B------:R-:W-:Y:S02]  /*65a0*/  SHF.L.U64.HI R222, R216, 0x2, R84 ;  /* 0x00000002d8de7819 */ /* 0x000fe40000010254 */
[----:B------:R-:W-:Y:S02]  /*65b0*/  CS2R R84, SRZ ;  /* 0x0000000000547805 */ /* 0x000fe4000001ff00 */
[----:B------:R-:W-:Y:S02]  /*65c0*/  SHF.L.U64.HI R191, R230, 0x2, R81 ;  /* 0x00000002e6bf7819 */ /* 0x000fe40000010251 */
[----:B------:R-:W-:-:S02]  /*65d0*/  SHF.R.S32.HI R74, RZ, 0x1f, R236 ;  /* 0x0000001fff4a7819 */ /* 0x000fc400000114ec */
[----:B------:R-:W-:Y:S02]  /*65e0*/  SHF.R.S32.HI R71, RZ, 0x1f, R239 ;  /* 0x0000001fff477819 */ /* 0x000fe400000114ef */
[----:B------:R-:W-:Y:S02]  /*65f0*/  SHF.L.U64.HI R222, R229, 0x2, R82 ;  /* 0x00000002e5de7819 */ /* 0x000fe40000010252 */
[----:B------:R-:W-:Y:S02]  /*6600*/  CS2R R82, SRZ ;  /* 0x0000000000527805 */ /* 0x000fe4000001ff00 */
[----:B------:R-:W-:Y:S02]  /*6610*/  SHF.L.U64.HI R191, R232, 0x2, R79 ;  /* 0x00000002e8bf7819 */ /* 0x000fe4000001024f */
[----:B------:R-:W-:Y:S02]  /*6620*/  SHF.R.S32.HI R72, RZ, 0x1f, R238 ;  /* 0x0000001fff487819 */ /* 0x000fe400000114ee */
[----:B------:R-:W-:-:S02]  /*6630*/  SHF.R.S32.HI R69, RZ, 0x1f, R241 ;  /* 0x0000001fff457819 */ /* 0x000fc400000114f1 */
[----:B------:R-:W-:Y:S02]  /*6640*/  SHF.L.U64.HI R222, R231, 0x2, R80 ;  /* 0x00000002e7de7819 */ /* 0x000fe40000010250 */
[----:B------:R-:W-:Y:S02]  /*6650*/  CS2R R80, SRZ ;  /* 0x0000000000507805 */ /* 0x000fe4000001ff00 */
[----:B------:R-:W-:Y:S02]  /*6660*/  SHF.L.U64.HI R191, R234, 0x2, R77 ;  /* 0x00000002eabf7819 */ /* 0x000fe4000001024d */
[----:B------:R-:W-:Y:S02]  /*6670*/  SHF.R.S32.HI R70, RZ, 0x1f, R240 ;  /* 0x0000001fff467819 */ /* 0x000fe400000114f0 */
[----:B------:R-:W-:Y:S02]  /*6680*/  SHF.R.S32.HI R188, RZ, 0x1f, R242 ;  /* 0x0000001fffbc7819 */ /* 0x000fe400000114f2 */
[----:B------:R-:W-:-:S02]  /*6690*/  SHF.L.U64.HI R222, R233, 0x2, R78 ;  /* 0x00000002e9de7819 */ /* 0x000fc4000001024e */
[----:B------:R-:W-:Y:S02]  /*66a0*/  CS2R R78, SRZ ;  /* 0x00000000004e7805 */ /* 0x000fe4000001ff00 */
[----:B------:R-:W-:Y:S02]  /*66b0*/  SHF.L.U64.HI R191, R235, 0x2, R75 ;  /* 0x00000002ebbf7819 */ /* 0x000fe4000001024b */
[----:B------:R-:W-:Y:S02]  /*66c0*/  IADD3.X R197, R197, UR7, RZ, P6, !PT ;  /* 0x00000007c5c57c10 */ /* 0x000fe4000b7fe4ff */
[----:B------:R-:W-:Y:S02]  /*66d0*/  IADD3.X R199, R199, UR7, RZ, P5, !PT ;  /* 0x00000007c7c77c10 */ /* 0x000fe4000affe4ff */
[----:B------:R-:W-:Y:S02]  /*66e0*/  IADD3.X R201, R201, UR7, RZ, P4, !PT ;  /* 0x00000007c9c97c10 */ /* 0x000fe4000a7fe4ff */
[----:B------:R-:W-:-:S02]  /*66f0*/  LEA.HI.X R25, R4, R25, R245, 0x3, P3 ;  /* 0x0000001904197211 */ /* 0x000fc400018f1cf5 */
[----:B------:R-:W-:Y:S02]  /*6700*/  SHF.R.S32.HI R68, RZ, 0x1f, R209 ;  /* 0x0000001fff447819 */ /* 0x000fe400000114d1 */
[----:B------:R-:W-:Y:S02]  /*6710*/  SHF.R.S32.HI R190, RZ, 0x1f, R243 ;  /* 0x0000001fffbe7819 */ /* 0x000fe400000114f3 */
[----:B------:R-:W-:Y:S02]  /*6720*/  SHF.L.U64.HI R222, R217, 0x2, R76 ;  /* 0x00000002d9de7819 */ /* 0x000fe4000001024c */
[----:B------:R-:W-:Y:S02]  /*6730*/  CS2R R76, SRZ ;  /* 0x00000000004c7805 */ /* 0x000fe4000001ff00 */
[----:B------:R-:W-:Y:S02]  /*6740*/  SHF.L.U64.HI R191, R237, 0x2, R73 ;  /* 0x00000002edbf7819 */ /* 0x000fe40000010249 */
[----:B------:R-:W-:-:S02]  /*6750*/  SHF.R.S32.HI R213, RZ, 0x5, R213 ;  /* 0x00000005ffd57819 */ /* 0x000fc400000114d5 */
[----:B------:R-:W-:Y:S02]  /*6760*/  IADD3 R204, P6, R204, UR6, RZ ;  /* 0x00000006cccc7c10 */ /* 0x000fe4000ffde0ff */
[----:B------:R-:W-:Y:S02]  /*6770*/  IADD3 R206, P5, R206, UR6, RZ ;  /* 0x00000006cece7c10 */ /* 0x000fe4000ffbe0ff */
[----:B------:R-:W-:Y:S02]  /*6780*/  IADD3 R208, P4, R208, UR6, RZ ;  /* 0x00000006d0d07c10 */ /* 0x000fe4000ff9e0ff */
[----:B------:R-:W-:Y:S02]  /*6790*/  SHF.R.S32.HI R244, RZ, 0x1f, R218 ;  /* 0x0000001ffff47819 */ /* 0x000fe400000114da */
[----:B------:R-:W-:Y:S02]  /*67a0*/  SHF.R.S32.HI R246, RZ, 0x1f, R219 ;  /* 0x0000001ffff67819 */ /* 0x000fe400000114db */
[----:B------:R-:W-:-:S02]  /*67b0*/  SHF.R.S32.HI R247, RZ, 0x1f, R220 ;  /* 0x0000001ffff77819 */ /* 0x000fc400000114dc */
[----:B------:R-:W-:Y:S02]  /*67c0*/  SHF.R.S32.HI R248, RZ, 0x1f, R214 ;  /* 0x0000001ffff87819 */ /* 0x000fe400000114d6 */
[----:B------:R-:W-:Y:S02]  /*67d0*/  SHF.R.S32.HI R249, RZ, 0x1f, R221 ;  /* 0x0000001ffff97819 */ /* 0x000fe400000114dd */
[----:B------:R-:W-:Y:S02]  /*67e0*/  SHF.R.S32.HI R250, RZ, 0x1f, R223 ;  /* 0x0000001ffffa7819 */ /* 0x000fe400000114df */
[----:B------:R-:W-:Y:S02]  /*67f0*/  SHF.R.S32.HI R251, RZ, 0x1f, R224 ;  /* 0x0000001ffffb7819 */ /* 0x000fe400000114e0 */
[----:B------:R-:W-:Y:S02]  /*6800*/  SHF.R.S32.HI R252, RZ, 0x1f, R215 ;  /* 0x0000001ffffc7819 */ /* 0x000fe400000114d7 */
[----:B------:R-:W-:-:S02]  /*6810*/  SHF.L.U64.HI R222, R236, 0x2, R74 ;  /* 0x00000002ecde7819 */ /* 0x000fc4000001024a */
[----:B------:R-:W-:Y:S02]  /*6820*/  CS2R R74, SRZ ;  /* 0x00000000004a7805 */ /* 0x000fe4000001ff00 */
[----:B------:R-:W-:Y:S02]  /*6830*/  SHF.L.U64.HI R191, R239, 0x2, R71 ;  /* 0x00000002efbf7819 */ /* 0x000fe40000010247 */
[----:B------:R-:W-:Y:S02]  /*6840*/  SHF.L.U64.HI R222, R238, 0x2, R72 ;  /* 0x00000002eede7819 */ /* 0x000fe40000010248 */
[----:B------:R-:W-:Y:S02]  /*6850*/  CS2R R72, SRZ ;  /* 0x0000000000487805 */ /* 0x000fe4000001ff00 */
[----:B------:R-:W-:Y:S02]  /*6860*/  SHF.L.U64.HI R191, R241, 0x2, R69 ;  /* 0x00000002f1bf7819 */ /* 0x000fe40000010245 */
[----:B------:R-:W-:-:S02]  /*6870*/  SHF.L.U64.HI R222, R240, 0x2, R70 ;  /* 0x00000002f0de7819 */ /* 0x000fc40000010246 */
[----:B------:R-:W-:Y:S02]  /*6880*/  CS2R R70, SRZ ;  /* 0x0000000000467805 */ /* 0x000fe4000001ff00 */
[----:B------:R-:W-:Y:S02]  /*6890*/  SHF.L.U64.HI R191, R242, 0x2, R188 ;  /* 0x00000002f2bf7819 */ /* 0x000fe400000102bc */
[----:B------:R-:W-:Y:S02]  /*68a0*/  IADD3.X R181, R25, UR5, RZ, P1, !PT ;  /* 0x0000000519b57c10 */ /* 0x000fe40008ffe4ff */
[C---:B------:R-:W-:Y:S01]  /*68b0*/  SHF.L.U64.HI R182, R183.reuse, 0x2, R24 ;  /* 0x00000002b7b67819 */ /* 0x040fe20000010218 */
[----:B------:R-:W-:Y:S01]  /*68c0*/  IMAD.SHL.U32 R183, R183, 0x4, RZ ;  /* 0x00000004b7b77824 */ /* 0x000fe200078e00ff */
[----:B------:R-:W-:Y:S02]  /*68d0*/  SHF.L.U64.HI R222, R209, 0x2, R68 ;  /* 0x00000002d1de7819 */ /* 0x000fe40000010244 */
[----:B------:R-:W-:-:S02]  /*68e0*/  CS2R R24, SRZ ;  /* 0x0000000000187805 */ /* 0x000fc4000001ff00 */
[----:B------:R-:W-:Y:S02]  /*68f0*/  SHF.L.U64.HI R188, R243, 0x2, R190 ;  /* 0x00000002f3bc7819 */ /* 0x000fe400000102be */
[----:B------:R-:W-:Y:S02]  /*6900*/  CS2R R68, SRZ ;  /* 0x0000000000447805 */ /* 0x000fe4000001ff00 */
[----:B------:R-:W-:Y:S01]  /*6910*/  IADD3.X R203, R203, UR7, RZ, P6, !PT ;  /* 0x00000007cbcb7c10 */ /* 0x000fe2000b7fe4ff */
[----:B------:R-:W-:Y:S01]  /*6920*/  VIADD R188, R213, 0xfffffffe ;  /* 0xfffffffed5bc7836 */ /* 0x000fe20000000000 */
[----:B------:R-:W-:Y:S02]  /*6930*/  IADD3.X R205, R205, UR7, RZ, P5, !PT ;  /* 0x00000007cdcd7c10 */ /* 0x000fe4000affe4ff */
[----:B------:R-:W-:Y:S02]  /*6940*/  IADD3.X R207, R207, UR7, RZ, P4, !PT ;  /* 0x00000007cfcf7c10 */ /* 0x000fe4000a7fe4ff */
[----:B------:R-:W-:-:S02]  /*6950*/  SHF.L.U64.HI R245, R4, 0x2, R245 ;  /* 0x0000000204f57819 */ /* 0x000fc400000102f5 */
[----:B------:R-:W-:Y:S02]  /*6960*/  SHF.L.U64.HI R244, R218, 0x2, R244 ;  /* 0x00000002daf47819 */ /* 0x000fe400000102f4 */
[----:B------:R-:W-:Y:S02]  /*6970*/  SHF.L.U64.HI R246, R219, 0x2, R246 ;  /* 0x00000002dbf67819 */ /* 0x000fe400000102f6 */
[----:B------:R-:W-:Y:S02]  /*6980*/  SHF.L.U64.HI R247, R220, 0x2, R247 ;  /* 0x00000002dcf77819 */ /* 0x000fe400000102f7 */
[----:B------:R-:W-:Y:S02]  /*6990*/  SHF.L.U64.HI R248, R214, 0x2, R248 ;  /* 0x00000002d6f87819 */ /* 0x000fe400000102f8 */
[----:B------:R-:W-:Y:S02]  /*69a0*/  SHF.L.U64.HI R249, R221, 0x2, R249 ;  /* 0x00000002ddf97819 */ /* 0x000fe400000102f9 */
[----:B------:R-:W-:-:S02]  /*69b0*/  SHF.L.U64.HI R250, R223, 0x2, R250 ;  /* 0x00000002dffa7819 */ /* 0x000fc400000102fa */
[----:B------:R-:W-:Y:S02]  /*69c0*/  SHF.L.U64.HI R251, R224, 0x2, R251 ;  /* 0x00000002e0fb7819 */ /* 0x000fe400000102fb */
[----:B------:R-:W-:-:S07]  /*69d0*/  SHF.L.U64.HI R252, R215, 0x2, R252 ;  /* 0x00000002d7fc7819 */ /* 0x000fce00000102fc */
.L_x_1:
[----:B------:R-:W1:Y:S01]  /*69e0*/  S2R R222, SR_CgaCtaId ;  /* 0x0000000000de7919 */ /* 0x000e620000008800 */
[----:B------:R-:W-:Y:S01]  /*69f0*/  VIADD R185, R185, 0x1 ;  /* 0x00000001b9b97836 */ /* 0x000fe20000000000 */
[----:B------:R-:W-:Y:S01]  /*6a00*/  MOV R191, 0x400 ;  /* 0x0000040000bf7802 */ /* 0x000fe20000000f00 */
[----:B------:R-:W-:-:S04]  /*6a10*/  DEPBAR.LE SB0, 0x2 ;  /* 0x000080800000791a */ /* 0x000fc80000000000 */
[----:B------:R-:W-:Y:S01]  /*6a20*/  BAR.SYNC.DEFER_BLOCKING 0x0 ;  /* 0x0000000000007b1d */ /* 0x000fe20000010000 */
[C---:B------:R-:W-:Y:S01]  /*6a30*/  ISETP.GT.AND P1, PT, R185.reuse, 0x2, PT ;  /* 0x00000002b900780c */ /* 0x040fe20003f24270 */
[----:B------:R-:W-:Y:S01]  /*6a40*/  VIADD R184, R184, 0x1 ;  /* 0x00000001b8b87836 */ /* 0x000fe20000000000 */
[----:B------:R-:W-:Y:S02]  /*6a50*/  ISETP.GT.AND P3, PT, R180, RZ, PT ;  /* 0x000000ffb400720c */ /* 0x000fe40003f64270 */
[----:B------:R-:W-:Y:S01]  /*6a60*/  SEL R185, R185, RZ, !P1 ;  /* 0x000000ffb9b97207 */ /* 0x000fe20004800000 */
[----:B------:R-:W-:Y:S01]  /*6a70*/  UMOV UR5, 0x40000040 ;  /* 0x4000004000057882 */ /* 0x000fe20000000000 */
[----:B------:R-:W-:Y:S01]  /*6a80*/  UMOV UR7, 0x40000040 ;  /* 0x4000004000077882 */ /* 0x000fe20000000000 */
[----:B------:R-:W-:Y:S01]  /*6a90*/  WARPGROUP.ARRIVE ;  /* 0x00000000000079c5 */ /* 0x000fe20000000000 */
[----:B-1----:R-:W-:Y:S01]  /*6aa0*/  LEA R191, R222, R191, 0x18 ;  /* 0x000000bfdebf7211 */ /* 0x002fe200078ec0ff */
[----:B------:R-:W-:-:S04]  /*6ab0*/  VIADD R222, R213, 0xfffffffe ;  /* 0xfffffffed5de7836 */ /* 0x000fc80000000000 */
[----:B------:R-:W-:-:S04]  /*6ac0*/  IMAD R190, R185, 0x4000, R191 ;  /* 0x00004000b9be7824 */ /* 0x000fc800078e02bf */
[----:B------:R-:W-:Y:S01]  /*6ad0*/  VIADD R188, R190, 0xc000 ;  /* 0x0000c000bebc7836 */ /* 0x000fe20000000000 */
[----:B------:R-:W-:-:S04]  /*6ae0*/  SHF.R.U32.HI R190, RZ, 0x4, R190 ;  /* 0x00000004ffbe7819 */ /* 0x000fc800000116be */
[----:B------:R-:W-:Y:S02]  /*6af0*/  SHF.R.U32.HI R188, RZ, 0x4, R188 ;  /* 0x00000004ffbc7819 */ /* 0x000fe400000116bc */
[----:B------:R-:W-:Y:S02]  /*6b00*/  SGXT.U32 R190, R190, 0xe ;  /* 0x0000000ebebe781a */ /* 0x000fe40000000000 */
[----:B------:R-:W-:Y:S02]  /*6b10*/  SGXT.U32 R188, R188, 0xe ;  /* 0x0000000ebcbc781a */ /* 0x000fe40000000000 */
[----:B------:R-:W-:Y:S02]  /*6b20*/  R2UR UR4, R190 ;  /* 0x00000000be0472ca */ /* 0x000fe400000e0000 */
[----:B------:R-:W-:Y:S02]  /*6b30*/  R2UR UR6, R188 ;  /* 0x00000000bc0672ca */ /* 0x000fe400000e0000 */
[----:B------:R-:W-:-:S04]  /*6b40*/  IADD3 R190, P1, R190, 0x2, RZ ;  /* 0x00000002bebe7810 */ /* 0x000fc80007f3e0ff */
[----:B------:R-:W-:Y:S01]  /*6b50*/  R2UR UR8, R190 ;  /* 0x00000000be0872ca */ /* 0x000fe200000e0000 */
[----:B------:R-:W-:-:S05]  /*6b60*/  IMAD.MOV.U32 R190, RZ, RZ, RZ ;  /* 0x000000ffffbe7224 */ /* 0x000fca00078e00ff */
[----:B------:R-:W-:Y:S01]  /*6b70*/  IADD3.X R190, R190, 0x40000040, RZ, P1, !PT ;  /* 0x40000040bebe7810 */ /* 0x000fe20000ffe4ff */
[----:B------:R-:W-:Y:S01]  /*6b80*/  HGMMA.64x128x8.F32.TF32 R88, gdesc[UR4], R88 ;  /* 0x05e00000045879f0 */ /* 0x000fe20008702858 */
[----:B------:R-:W-:Y:S02]  /*6b90*/  IADD3 R188, P1, R188, 0x2, RZ ;  /* 0x00000002bcbc7810 */ /* 0x000fe40007f3e0ff */
[----:B------:R-:W-:Y:S01]  /*6ba0*/  R2UR UR9, R190 ;  /* 0x00000000be0972ca */ /* 0x000fe200000e0000 */
[----:B------:R-:W-:Y:S01]  /*6bb0*/  IMAD.MOV.U32 R190, RZ, RZ, RZ ;  /* 0x000000ffffbe7224 */ /* 0x000fe200078e00ff */
[----:B------:R-:W-:Y:S02]  /*6bc0*/  R2UR UR10, R188 ;  /* 0x00000000bc0a72ca */ /* 0x000fe400000e0000 */
[----:B------:R-:W-:Y:S02]  /*6bd0*/  SEL R188, RZ, 0x4, !P3 ;  /* 0x00000004ffbc7807 */ /* 0x000fe40005800000 */
[----:B------:R-:W-:-:S02]  /*6be0*/  IADD3.X R190, R190, 0x40000040, RZ, P1, !PT ;  /* 0x40000040bebe7810 */ /* 0x000fc40000ffe4ff */
[----:B------:R-:W-:Y:S02]  /*6bf0*/  ISETP.GE.AND P1, PT, R187, R222, PT ;  /* 0x000000debb00720c */ /* 0x000fe40003f26270 */
[----:B------:R-:W-:Y:S01]  /*6c00*/  R2UR UR11, R190 ;  /* 0x00000000be0b72ca */ /* 0x000fe200000e0000 */
[----:B------:R-:W-:Y:S01]  /*6c10*/  IMAD.MOV.U32 R190, RZ, RZ, R179 ;  /* 0x000000ffffbe7224 */ /* 0x000fe200078e00b3 */
[----:B------:R-:W-:Y:S01]  /*6c20*/  ISETP.GT.AND P3, PT, R184, 0x2, PT ;  /* 0x00000002b800780c */ /* 0x000fe20003f64270 */
[----:B------:R-:W-:Y:S01]  /*6c30*/  UIADD3.64 UR16, UR8, 0x2, URZ ;  /* 0x0000000208107897 */ /* 0x000fe2000fffe03f */
[----:B------:R-:W-:Y:S01]  /*6c40*/  SEL R188, R188, RZ, !P1 ;  /* 0x000000ffbcbc7207 */ /* 0x000fe20004800000 */
[----:B------:R-:W-:Y:S01]  /*6c50*/  UIADD3.64 UR20, UR8, 0x4, URZ ;  /* 0x0000000408147897 */ /* 0x000fe2000fffe03f */
[----:B------:R-:W-:Y:S01]  /*6c60*/  SEL R184, R184, RZ, !P3 ;  /* 0x000000ffb8b87207 */ /* 0x000fe20005800000 */
[----:B------:R-:W-:Y:S01]  /*6c70*/  UIADD3.64 UR4, UR8, 0x1fe, URZ ;  /* 0x000001fe08047897 */ /* 0x000fe2000fffe03f */
[----:B------:R-:W-:-:S02]  /*6c80*/  ISETP.NE.U32.AND P4, PT, R188, RZ, PT ;  /* 0x000000ffbc00720c */ /* 0x000fc40003f85070 */
[----:B------:R-:W-:Y:S01]  /*6c90*/  ISETP.GT.AND P3, PT, R180, 0x1, PT ;  /* 0x00000001b400780c */ /* 0x000fe20003f64270 */
[----:B------:R-:W-:Y:S02]  /*6ca0*/  IMAD R188, R184, 0x4000, R191 ;  /* 0x00004000b8bc7824 */ /* 0x000fe400078e02bf */
[----:B------:R-:W-:Y:S01]  /*6cb0*/  UIADD3.64 UR18, UR10, 0x2, URZ ;  /* 0x000000020a127897 */ /* 0x000fe2000fffe03f */
[----:B------:R-:W-:Y:S01]  /*6cc0*/  IMAD.MOV.U32 R191, RZ, RZ, R181 ;  /* 0x000000ffffbf7224 */ /* 0x000fe200078e00b5 */
[----:B------:R-:W-:Y:S01]  /*6cd0*/  UIADD3.64 UR22, UR10, 0x4, URZ ;  /* 0x000000040a167897 */ /* 0x000fe2000fffe03f */
[----:B------:R-:W-:Y:S01]  /*6ce0*/  IMAD.IADD R222, R0, 0x1, R188 ;  /* 0x0000000100de7824 */ /* 0x000fe200078e02bc */
[----:B------:R-:W-:-:S12]  /*6cf0*/  HGMMA.64x128x8.F32.TF32 R88, gdesc[UR8], R88 ;  /* 0x05e00000085879f0 */ /* 0x000fd80008702858 */
[----:B------:R-:W-:Y:S01]  /*6d00*/  HGMMA.64x128x8.F32.TF32 R88, gdesc[UR16], R88 ;  /* 0x05e00000105879f0 */ /* 0x000fe20008702858 */
[----:B------:R-:W-:-:S11]  /*6d10*/  UIADD3.64 UR16, UR8, 0x202, URZ ;  /* 0x0000020208107897 */ /* 0x000fd6000fffe03f */
[----:B------:R-:W-:-:S12]  /*6d20*/  HGMMA.64x128x8.F32.TF32 R88, gdesc[UR20], R88 ;  /* 0x05e00000145879f0 */ /* 0x000fd80008702858 */
[----:B------:R-:W-:Y:S01]  /*6d30*/  HGMMA.64x128x8.F32.TF32 R24, gdesc[UR4], R24 ;  /* 0x05e00000041879f0 */ /* 0x000fe20008702818 */
[----:B------:R-:W-:Y:S01]  /*6d40*/  UIADD3.64 UR4, UR8, 0x200, URZ ;  /* 0x0000020008047897 */ /* 0x000fe2000fffe03f */
[----:B------:R-:W-:Y:S01]  /*6d50*/  UMOV UR6, UR10 ;  /* 0x0000000a00067c82 */ /* 0x000fe20008000000 */
[----:B------:R-:W-:-:S09]  /*6d60*/  UMOV UR7, UR11 ;  /* 0x0000000b00077c82 */ /* 0x000fd20008000000 */
[----:B------:R-:W-:Y:S01]  /*6d70*/  HGMMA.64x128x8.F32.TF32 R24, gdesc[UR4], R24 ;  /* 0x05e00000041879f0 */ /* 0x000fe20008702818 */
[----:B------:R-:W-:Y:S01]  /*6d80*/  UIADD3.64 UR4, UR8, 0x204, URZ ;  /* 0x0000020408047897 */ /* 0x000fe2000fffe03f */
[----:B------:R-:W-:Y:S01]  /*6d90*/  UMOV UR6, UR22 ;  /* 0x0000001600067c82 */ /* 0x000fe20008000000 */
[----:B------:R-:W-:-:S09]  /*6da0*/  UMOV UR7, UR23 ;  /* 0x0000001700077c82 */ /* 0x000fd20008000000 */
[----:B------:R-:W-:-:S12]  /*6db0*/  HGMMA.64x128x8.F32.TF32 R24, gdesc[UR16], R24 ;  /* 0x05e00000101879f0 */ /* 0x000fd80008702818 */
[----:B------:R-:W-:Y:S03]  /*6dc0*/  HGMMA.64x128x8.F32.TF32 R24, gdesc[UR4], R24, gsb0 ;  /* 0x05e00000041879f0 */ /* 0x000fe60008002818 */
[----:B------:R-:W-:Y:S02]  /*6dd0*/  WARPGROUP.DEPBAR.LE gsb0, 0x1 ;  /* 0x00008000000079c5 */ /* 0x000fe40000010100 */
[----:B------:R-:W-:Y:S06]  /*6de0*/  BAR.SYNC.DEFER_BLOCKING 0x0 ;  /* 0x0000000000007b1d */ /* 0x000fec0000010000 */
[----:B------:R-:W-:Y:S01]  /*6df0*/  @!PT LDS RZ, [RZ] ;  /* 0x00000000fffff984 */ /* 0x000fe20000000800 */
[----:B------:R-:W-:Y:S01]  /*6e00*/  @!PT LDS RZ, [RZ] ;  /* 0x00000000fffff984 */ /* 0x000fe20000000800 */
[----:B------:R-:W-:Y:S01]  /*6e10*/  @!PT LDS RZ, [RZ] ;  /* 0x00000000fffff984 */ /* 0x000fe20000000800 */
[----:B------:R1:W-:Y:S04]  /*6e20*/  LDGSTS.E [R222], desc[UR12][R190.64], P4 ;  /* 0x00000000bede7fae */ /* 0x0003e8000a12184c */
[----:B------:R-:W2:Y:S01]  /*6e30*/  LDL R191, [R1] ;  /* 0x0000000001bf7983 */ /* 0x000ea20000100800 */
[----:B-1----:R-:W-:-:S04]  /*6e40*/  SEL R190, RZ, 0x4, !P3 ;  /* 0x00000004ffbe7807 */ /* 0x002fc80005800000 */
[----:B------:R-:W-:-:S04]  /*6e50*/  SEL R190, R190, RZ, !P1 ;  /* 0x000000ffbebe7207 */ /* 0x000fc80004800000 */
[----:B------:R-:W-:Y:S02]  /*6e60*/  ISETP.NE.U32.AND P3, PT, R190, RZ, PT ;  /* 0x000000ffbe00720c */ /* 0x000fe40003f65070 */
[----:B------:R-:W-:-:S05]  /*6e70*/  IADD3 R190, P4, R209, R179, RZ ;  /* 0x000000b3d1be7210 */ /* 0x000fca0007f9e0ff */
[----:B--2---:R-:W-:-:S06]  /*6e80*/  IMAD.X R191, R181, 0x1, R191, P4 ;  /* 0x00000001b5bf7824 */ /* 0x004fcc00020e06bf */
[----:B------:R1:W-:Y:S01]  /*6e90*/  LDGSTS.E [R222+0x4], desc[UR12][R190.64], P3 ;  /* 0x00004000bede7fae */ /* 0x0003e2000992184c */
[----:B------:R-:W-:-:S04]  /*6ea0*/  ISETP.GT.AND P3, PT, R180, 0x2, PT ;  /* 0x00000002b400780c */ /* 0x000fc80003f64270 */
[----:B-1----:R-:W-:-:S04]  /*6eb0*/  SEL R190, RZ, 0x4, !P3 ;  /* 0x00000004ffbe7807 */ /* 0x002fc80005800000 */
[----:B------:R-:W-:Y:S02]  /*6ec0*/  SEL R190, R190, RZ, !P1 ;  /* 0x000000ffbebe7207 */ /* 0x000fe40004800000 */
[----:B------:R-:W-:Y:S02]  /*6ed0*/  SHF.R.S32.HI R191, RZ, 0x1f, R243 ;  /* 0x0000001fffbf7819 */ /* 0x000fe400000114f3 */
[----:B------:R-:W-:Y:S02]  /*6ee0*/  ISETP.NE.U32.AND P3, PT, R190, RZ, PT ;  /* 0x000000ffbe00720c */ /* 0x000fe40003f65070 */
[C---:B------:R-:W-:Y:S02]  /*6ef0*/  LEA R190, P4, R243.reuse, R179, 0x2 ;  /* 0x000000b3f3be7211 */ /* 0x040fe400078810ff */
[----:B------:R-:W-:-:S05]  /*6f00*/  SHF.L.U64.HI R191, R243, 0x2, R191 ;  /* 0x00000002f3bf7819 */ /* 0x000fca00000102bf */
[----:B------:R-:W-:-:S05]  /*6f10*/  IMAD.X R191, R181, 0x1, R191, P4 ;  /* 0x00000001b5bf7824 */ /* 0x000fca00020e06bf */
        /* <DEDUP_REMOVED lines=15> */
[----:B------:R-:W-:Y:S02]  /*7010*/  LOP3.LUT R222, R0, 0x10, RZ, 0x3c, !PT ;  /* 0x0000001000de7812 */ /* 0x000fe400078e3cff */
[C---:B------:R-:W-:Y:S02]  /*7020*/  LEA R190, P4, R209.reuse, R179, 0x2 ;  /* 0x000000b3d1be7211 */ /* 0x040fe400078810ff */
[----:B------:R-:W-:Y:S01]  /*7030*/  SHF.L.U64.HI R191, R209, 0x2, R191 ;  /* 0x00000002d1bf7819 */ /* 0x000fe200000102bf */
[----:B------:R-:W-:-:S04]  /*7040*/  IMAD.IADD R222, R222, 0x1, R188 ;  /* 0x00000001dede7824 */ /* 0x000fc800078e02bc */
[----:B------:R-:W-:-:S05]  /*7050*/  IMAD.X R191, R181, 0x1, R191, P4 ;  /* 0x00000001b5bf7824 */ /* 0x000fca00020e06bf */
[----:B------:R1:W-:Y:S01]  /*7060*/  LDGSTS.E [R222], desc[UR12][R190.64], P3 ;  /* 0x00000000bede7fae */ /* 0x0003e2000992184c */
        /* <DEDUP_REMOVED lines=181> */
[----:B------:R-:W-:-:S04]  /*7bc0*/  SEL R190, R190, RZ, !P1 ;  /* 0x000000ffbebe7207 */ /* 0x000fc80004800000 */
[----:B------:R-:W-:Y:S02]  /*7bd0*/  ISETP.NE.U32.AND P3, PT, R190, RZ, PT ;  /* 0x000000ffbe00720c */ /* 0x000fe40003f65070 */
[----:B------:R-:W-:Y:S02]  /*7be0*/  LOP3.LUT R222, R0, 0x60, RZ, 0x3c, !PT ;  /* 0x0000006000de7812 */ /* 0x000fe400078e3cff */
[----:B------:R-:W-:-:S03]  /*7bf0*/  LEA R190, P4, R215, R179, 0x2 ;  /* 0x000000b3d7be7211 */ /* 0x000fc600078810ff */
[----:B------:R-:W-:Y:S02]  /*7c00*/  IMAD.IADD R222, R222, 0x1, R188 ;  /* 0x00000001dede7824 */ /* 0x000fe400078e02bc */
[----:B------:R-:W-:-:S05]  /*7c10*/  IMAD.X R191, R181, 0x1, R252, P4 ;  /* 0x00000001b5bf7824 */ /* 0x000fca00020e06fc */
[----:B------:R1:W-:Y:S01]  /*7c20*/  LDGSTS.E [R222], desc[UR12][R190.64], P3 ;  /* 0x00000000bede7fae */ /* 0x0003e2000992184c */
[----:B------:R-:W-:-:S04]  /*7c30*/  ISETP.GT.AND P3, PT, R180, 0x19, PT ;  /* 0x00000019b400780c */ /* 0x000fc80003f64270 */
[----:B-1----:R-:W-:-:S04]  /*7c40*/  SEL R190, RZ, 0x4, !P3 ;  /* 0x00000004ffbe7807 */ /* 0x002fc80005800000 */
[----:B------:R-:W-:-:S04]  /*7c50*/  SEL R190, R190, RZ, !P1 ;  /* 0x000000ffbebe7207 */ /* 0x000fc80004800000 */
[----:B------:R-:W-:Y:S02]  /*7c60*/  ISETP.NE.U32.AND P3, PT, R190, RZ, PT ;  /* 0x000000ffbe00720c */ /* 0x000fe40003f65070 */
[----:B------:R-:W-:-:S05]  /*7c70*/  LEA R190, P4, R224, R179, 0x2 ;  /* 0x000000b3e0be7211 */ /* 0x000fca00078810ff */
[----:B------:R-:W-:-:S06]  /*7c80*/  IMAD.X R191, R181, 0x1, R251, P4 ;  /* 0x00000001b5bf7824 */ /* 0x000fcc00020e06fb */
[----:B------:R1:W-:Y:S01]  /*7c90*/  LDGSTS.E [R222+0x4], desc[UR12][R190.64], P3 ;  /* 0x00004000bede7fae */ /* 0x0003e2000992184c */
        /* <DEDUP_REMOVED lines=43> */
[----:B------:R1:W-:Y:S04]  /*7f50*/  LDGSTS.E [R222+0xc], desc[UR12][R190.64], P3 ;  /* 0x0000c000bede7fae */ /* 0x0003e8000992184c */
[----:B------:R-:W0:Y:S01]  /*7f60*/  LDGDEPBAR ;  /* 0x00000000000079af */ /* 0x000e220000000000 */
[----:B-1----:R-:W1:Y:S01]  /*7f70*/  S2R R191, SR_TID.X ;  /* 0x0000000000bf7919 */ /* 0x002e620000002100 */
[----:B------:R-:W-:Y:S01]  /*7f80*/  IMAD.IADD R222, R212, 0x1, R188 ;  /* 0x00000001d4de7824 */ /* 0x000fe200078e02bc */
[----:B-1----:R-:W-:-:S04]  /*7f90*/  LOP3.LUT R191, R191, 0x1f, RZ, 0xc0, !PT ;  /* 0x0000001fbfbf7812 */ /* 0x002fc800078ec0ff */
[----:B------:R-:W-:-:S04]  /*7fa0*/  ISETP.GE.AND P3, PT, R191, R180, PT ;  /* 0x000000b4bf00720c */ /* 0x000fc80003f66270 */
[----:B------:R-:W-:-:S04]  /*7fb0*/  SEL R190, RZ, 0x4, P3 ;  /* 0x00000004ffbe7807 */ /* 0x000fc80001800000 */
[----:B------:R-:W-:-:S04]  /*7fc0*/  SEL R190, R190, RZ, !P1 ;  /* 0x000000ffbebe7207 */ /* 0x000fc80004800000 */
[----:B------:R-:W-:Y:S02]  /*7fd0*/  ISETP.NE.U32.AND P1, PT, R190, RZ, PT ;  /* 0x000000ffbe00720c */ /* 0x000fe40003f25070 */
[----:B------:R-:W-:-:S05]  /*7fe0*/  IADD3 R190, P3, R3, R208, RZ ;  /* 0x000000d003be7210 */ /* 0x000fca0007f7e0ff */
[----:B------:R-:W-:-:S06]  /*7ff0*/  IMAD.X R191, R207, 0x1, R5, P3 ;  /* 0x00000001cfbf7824 */ /* 0x000fcc00018e0605 */
[----:B------:R1:W-:Y:S02]  /*8000*/  LDGSTS.E [R222+0xc000], desc[UR12][R190.64], P1 ;  /* 0x0c000000bede7fae */ /* 0x0003e4000892184c */
[----:B-1----:R-:W-:-:S05]  /*8010*/  IADD3 R190, P3, R3, R204, RZ ;  /* 0x000000cc03be7210 */ /* 0x002fca0007f7e0ff */
[----:B------:R-:W-:-:S05]  /*8020*/  IMAD.X R191, R203, 0x1, R5, P3 ;  /* 0x00000001cbbf7824 */ /* 0x000fca00018e0605 */
        /* <DEDUP_REMOVED lines=43> */
[----:B-1----:R-:W-:Y:S02]  /*82e0*/  LOP3.LUT R222, R212, 0x40, RZ, 0x3c, !PT ;  /* 0x00000040d4de7812 */ /* 0x002fe400078e3cff */
[----:B------:R-:W-:-:S03]  /*82f0*/  IADD3 R190, P3, R3, R206, RZ ;  /* 0x000000ce03be7210 */ /* 0x000fc60007f7e0ff */
[----:B------:R-:W-:Y:S02]  /*8300*/  IMAD.IADD R188, R222, 0x1, R188 ;  /* 0x00000001debc7824 */ /* 0x000fe400078e02bc */
        /* <DEDUP_REMOVED lines=42> */
[----:B------:R-:W-:Y:S01]  /*85b0*/  IMAD.X R191, R16, 0x1, R5, P3 ;  /* 0x0000000110bf7824 */ /* 0x000fe200018e0605 */
[----:B------:R-:W-:-:S04]  /*85c0*/  IADD3 R8, P5, R8, R183, RZ ;  /* 0x000000b708087210 */ /* 0x000fc80007fbe0ff */
[----:B------:R1:W-:Y:S01]  /*85d0*/  LDGSTS.E [R188+0xfa00], desc[UR12][R190.64], P1 ;  /* 0x0fa00000bebc7fae */ /* 0x0003e2000892184c */
[----:B------:R-:W-:Y:S01]  /*85e0*/  IMAD.X R18, R18, 0x1, R182, P5 ;  /* 0x0000000112127824 */ /* 0x000fe200028e06b6 */
[----:B------:R-:W-:Y:S02]  /*85f0*/  IADD3 R15, P5, R15, R183, RZ ;  /* 0x000000b70f0f7210 */ /* 0x000fe40007fbe0ff */
[----:B-1----:R-:W-:-:S05]  /*8600*/  IADD3 R190, P3, R3, R186, RZ ;  /* 0x000000ba03be7210 */ /* 0x002fca0007f7e0ff */
[----:B------:R-:W-:Y:S01]  /*8610*/  IMAD.X R191, R12, 0x1, R5, P3 ;  /* 0x000000010cbf7824 */ /* 0x000fe200018e0605 */
[-C--:B------:R-:W-:Y:S01]  /*8620*/  IADD3 R6, P3, R6, R183.reuse, RZ ;  /* 0x000000b706067210 */ /* 0x080fe20007f7e0ff */
[--C-:B------:R-:W-:Y:S01]  /*8630*/  IMAD.X R156, R156, 0x1, R182.reuse, P5 ;  /* 0x000000019c9c7824 */ /* 0x100fe200028e06b6 */
[-C--:B------:R-:W-:Y:S02]  /*8640*/  IADD3 R7, P4, R7, R183.reuse, RZ ;  /* 0x000000b707077210 */ /* 0x080fe40007f9e0ff */
[----:B------:R1:W-:Y:S01]  /*8650*/  LDGSTS.E [R188+0xfe00], desc[UR12][R190.64], P1 ;  /* 0x0fe00000bebc7fae */ /* 0x0003e2000892184c */
[-C--:B------:R-:W-:Y:S02]  /*8660*/  IADD3 R186, P1, R186, R183.reuse, RZ ;  /* 0x000000b7baba7210 */ /* 0x080fe40007f3e0ff */
[-C--:B------:R-:W-:Y:S01]  /*8670*/  IADD3 R153, P5, R153, R183.reuse, RZ ;  /* 0x000000b799997210 */ /* 0x080fe20007fbe0ff */
[--C-:B------:R-:W-:Y:S01]  /*8680*/  IMAD.X R14, R14, 0x1, R182.reuse, P3 ;  /* 0x000000010e0e7824 */ /* 0x100fe200018e06b6 */
[-C--:B------:R-:W-:Y:S01]  /*8690*/  IADD3 R10, P6, R10, R183.reuse, RZ ;  /* 0x000000b70a0a7210 */ /* 0x080fe20007fde0ff */
[--C-:B------:R-:W-:Y:S01]  /*86a0*/  IMAD.X R12, R12, 0x1, R182.reuse, P1 ;  /* 0x000000010c0c7824 */ /* 0x100fe200008e06b6 */
[-C--:B------:R-:W-:Y:S01]  /*86b0*/  IADD3 R9, P1, R9, R183.reuse, RZ ;  /* 0x000000b709097210 */ /* 0x080fe20007f3e0ff */
[--C-:B------:R-:W-:Y:S01]  /*86c0*/  IMAD.X R16, R16, 0x1, R182.reuse, P4 ;  /* 0x0000000110107824 */ /* 0x100fe200020e06b6 */
[-C--:B------:R-:W-:Y:S01]  /*86d0*/  IADD3 R11, P3, R11, R183.reuse, RZ ;  /* 0x000000b70b0b7210 */ /* 0x080fe20007f7e0ff */
[--C-:B------:R-:W-:Y:S01]  /*86e0*/  IMAD.X R166, R166, 0x1, R182.reuse, P5 ;  /* 0x00000001a6a67824 */ /* 0x100fe200028e06b6 */
[-C--:B------:R-:W-:Y:S01]  /*86f0*/  IADD3 R13, P4, R13, R183.reuse, RZ ;  /* 0x000000b70d0d7210 */ /* 0x080fe20007f9e0ff */
[----:B------:R-:W-:Y:S01]  /*8700*/  VIADD R187, R187, 0x1 ;  /* 0x00000001bbbb7836 */ /* 0x000fe20000000000 */
        /* <DEDUP_REMOVED lines=28> */
[----:B------:R-:W-:Y:S01]  /*88d0*/  IADD3 R171, P4, R171, R183, RZ ;  /* 0x000000b7abab7210 */ /* 0x000fe20007f9e0ff */
[--C-:B------:R-:W-:Y:S01]  /*88e0*/  IMAD.X R201, R201, 0x1, R182.reuse, P5 ;  /* 0x00000001c9c97824 */ /* 0x100fe200028e06b6 */
[----:B------:R-:W-:Y:S01]  /*88f0*/  ISETP.NE.U32.AND P5, PT, R213, R187, PT ;  /* 0x000000bbd500720c */ /* 0x000fe20003fa5070 */
        /* <DEDUP_REMOVED lines=14> */
[----:B------:R-:W-:Y:S01]  /*89e0*/  IMAD.X R199, R199, 0x1, R182, P4 ;  /* 0x00000001c7c77824 */ /* 0x000fe200020e06b6 */
[----:B------:R-:W-:Y:S01]  /*89f0*/  LEA R179, P4, R4, R179, 0x2 ;  /* 0x000000b304b37211 */ /* 0x000fe200078810ff */
[----:B------:R-:W0:Y:S01]  /*8a00*/  LDGDEPBAR ;  /* 0x00000000000079af */ /* 0x000e220000000000 */
[----:B------:R-:W-:-:S02]  /*8a10*/  VIADD R180, R180, 0xffffffe0 ;  /* 0xffffffe0b4b47836 */ /* 0x000fc40000000000 */
[--C-:B------:R-:W-:Y:S02]  /*8a20*/  IMAD.X R203, R203, 0x1, R182.reuse, P6 ;  /* 0x00000001cbcb7824 */ /* 0x100fe400030e06b6 */
[--C-:B------:R-:W-:Y:S02]  /*8a30*/  IMAD.X R205, R205, 0x1, R182.reuse, P1 ;  /* 0x00000001cdcd7824 */ /* 0x100fe400008e06b6 */
[----:B------:R-:W-:Y:S02]  /*8a40*/  IMAD.X R207, R207, 0x1, R182, P3 ;  /* 0x00000001cfcf7824 */ /* 0x000fe400018e06b6 */
[----:B------:R-:W-:Y:S01]  /*8a50*/  IMAD.X R181, R181, 0x1, R245, P4 ;  /* 0x00000001b5b57824 */ /* 0x000fe200020e06f5 */
[----:B-1----:R-:W-:Y:S06]  /*8a60*/  @P5 BRA `(.L_x_1) ;  /* 0xffffffdc00dc5947 */ /* 0x002fec000383ffff */
.L_x_0:
[----:B------:R-:W-:Y:S02]  /*8a70*/  WARPGROUP.DEPBAR.LE gsb0, 0x0 ;  /* 0x00008000000079c5 */ /* 0x000fe40000010000 */
[----:B------:R-:W-:-:S04]  /*8a80*/  DEPBAR.LE SB0, 0x0 ;  /* 0x000080000000791a */ /* 0x000fc80000000000 */
[----:B------:R-:W-:Y:S01]  /*8a90*/  IMAD.MOV.U32 R8, RZ, RZ, R88 ;  /* 0x000000ffff087224 */ /* 0x000fe200078e0058 */
[----:B------:R-:W2:Y:S01]  /*8aa0*/  LDL.LU R188, [R1+0x4] ;  /* 0x0000040001bc7983 */ /* 0x000ea20000300800 */
[----:B------:R-:W-:Y:S01]  /*8ab0*/  IMAD.MOV.U32 R9, RZ, RZ, R90 ;  /* 0x000000ffff097224 */ /* 0x000fe200078e005a */
[C---:B------:R-:W-:Y:S01]  /*8ac0*/  LOP3.LUT R0, R2.reuse, 0x2, RZ, 0xfc, !PT ;  /* 0x0000000202007812 */ /* 0x040fe200078efcff */
[----:B------:R-:W-:Y:S01]  /*8ad0*/  IMAD.MOV.U32 R10, RZ, RZ, R24 ;  /* 0x000000ffff0a7224 */ /* 0x000fe200078e0018 */
[----:B------:R-:W-:Y:S01]  /*8ae0*/  LOP3.LUT R3, R2, 0x1, RZ, 0xfc, !PT ;  /* 0x0000000102037812 */ /* 0x000fe200078efcff */
[----:B------:R-:W-:Y:S01]  /*8af0*/  IMAD.MOV.U32 R11, RZ, RZ, R26 ;  /* 0x000000ffff0b7224 */ /* 0x000fe200078e001a */
[----:B------:R-:W-:Y:S01]  /*8b00*/  BAR.SYNC.DEFER_BLOCKING 0x0 ;  /* 0x0000000000007b1d */ /* 0x000fe20000010000 */
[----:B------:R-:W-:Y:S02]  /*8b10*/  IMAD.MOV.U32 R16, RZ, RZ, R89 ;  /* 0x000000ffff107224 */ /* 0x000fe400078e0059 */
[----:B------:R-:W-:-:S02]  /*8b20*/  IMAD.MOV.U32 R17, RZ, RZ, R91 ;  /* 0x000000ffff117224 */ /* 0x000fc400078e005b */
[----:B------:R-:W-:Y:S01]  /*8b30*/  IMAD.MOV.U32 R18, RZ, RZ, R25 ;  /* 0x000000ffff127224 */ /* 0x000fe200078e0019 */
[----:B------:R-:W-:Y:S01]  /*8b40*/  ULDC UR5, c[0x0][0x22c] ;  /* 0x00008b0000057ab9 */ /* 0x000fe20000000800 */
[----:B------:R-:W-:Y:S01]  /*8b50*/  IMAD.MOV.U32 R19, RZ, RZ, R27 ;  /* 0x000000ffff137224 */ /* 0x000fe200078e001b */
[----:B------:R-:W-:Y:S01]  /*8b60*/  ULDC UR4, c[0x0][0x22c] ;  /* 0x00008b0000047ab9 */ /* 0x000fe20000000800 */
[----:B------:R-:W-:Y:S01]  /*8b70*/  IMAD.MOV.U32 R20, RZ, RZ, R92 ;  /* 0x000000ffff147224 */ /* 0x000fe200078e005c */
[----:B------:R-:W-:Y:S01]  /*8b80*/  ISETP.LT.AND P5, PT, R0, UR5, !P0 ;  /* 0x0000000500007c0c */ /* 0x000fe2000c7a1270 */
[----:B------:R-:W-:Y:S01]  /*8b90*/  IMAD.MOV.U32 R21, RZ, RZ, R94 ;  /* 0x000000ffff157224 */ /* 0x000fe200078e005e */
[C---:B------:R-:W-:Y:S01]  /*8ba0*/  LOP3.LUT R0, R2.reuse, 0x4, RZ, 0xfc, !PT ;  /* 0x0000000402007812 */ /* 0x040fe200078efcff */
[----:B------:R-:W-:Y:S01]  /*8bb0*/  IMAD.MOV.U32 R22, RZ, RZ, R28 ;  /* 0x000000ffff167224 */ /* 0x000fe200078e001c */
[----:B------:R-:W-:Y:S01]  /*8bc0*/  ISETP.LT.AND P1, PT, R3, UR4, !P0 ;  /* 0x0000000403007c0c */ /* 0x000fe2000c721270 */
[----:B------:R-:W-:Y:S01]  /*8bd0*/  IMAD.MOV.U32 R23, RZ, RZ, R30 ;  /* 0x000000ffff177224 */ /* 0x000fe200078e001e */
[----:B------:R-:W-:Y:S01]  /*8be0*/  LOP3.LUT R3, R2, 0x3, RZ, 0xfc, !PT ;  /* 0x0000000302037812 */ /* 0x000fe200078efcff */
[----:B------:R-:W-:Y:S01]  /*8bf0*/  IMAD.MOV.U32 R24, RZ, RZ, R93 ;  /* 0x000000ffff187224 */ /* 0x000fe200078e005d */
[----:B------:R-:W-:Y:S01]  /*8c00*/  ULDC UR5, c[0x0][0x22c] ;  /* 0x00008b0000057ab9 */ /* 0x000fe20000000800 */
[----:B------:R-:W-:Y:S01]  /*8c10*/  IMAD.MOV.U32 R25, RZ, RZ, R95 ;  /* 0x000000ffff197224 */ /* 0x000fe200078e005f */
[----:B------:R-:W-:Y:S01]  /*8c20*/  ULDC UR4, c[0x0][0x22c] ;  /* 0x00008b0000047ab9 */ /* 0x000fe20000000800 */
[----:B------:R-:W-:Y:S01]  /*8c30*/  IMAD.MOV.U32 R26, RZ, RZ, R29 ;  /* 0x000000ffff1a7224 */ /* 0x000fe200078e001d */
[----:B------:R-:W-:Y:S01]  /*8c40*/  ISETP.LT.AND P3, PT, R0, UR5, !P0 ;  /* 0x0000000500007c0c */ /* 0x000fe2000c761270 */
[----:B------:R-:W-:Y:S01]  /*8c50*/  IMAD.MOV.U32 R27, RZ, RZ, R31 ;  /* 0x000000ffff1b7224 */ /* 0x000fe200078e001f */
[----:B------:R-:W-:Y:S01]  /*8c60*/  STSM.16.M88.4 [R211], R8 ;  /* 0x00000008d3007844 */ /* 0x000fe20000000200 */
[----:B------:R-:W-:Y:S01]  /*8c70*/  IMAD.MOV.U32 R28, RZ, RZ, R96 ;  /* 0x000000ffff1c7224 */ /* 0x000fe200078e0060 */
[----:B------:R-:W-:Y:S01]  /*8c80*/  ULDC UR5, c[0x0][0x244] ;  /* 0x0000910000057ab9 */ /* 0x000fe20000000800 */
[----:B------:R-:W-:Y:S01]  /*8c90*/  IMAD.MOV.U32 R29, RZ, RZ, R98 ;  /* 0x000000ffff1d7224 */ /* 0x000fe200078e0062 */
[----:B------:R-:W-:Y:S01]  /*8ca0*/  BAR.SYNC.DEFER_BLOCKING 0x0 ;  /* 0x0000000000007b1d */ /* 0x000fe20000010000 */
[----:B------:R-:W-:Y:S01]  /*8cb0*/  IMAD.MOV.U32 R30, RZ, RZ, R32 ;  /* 0x000000ffff1e7224 */ /* 0x000fe200078e0020 */
[----:B------:R-:W-:Y:S01]  /*8cc0*/  ISETP.LT.AND P4, PT, R3, UR4, !P0 ;  /* 0x0000000403007c0c */ /* 0x000fe2000c781270 */
[----:B------:R-:W-:-:S02]  /*8cd0*/  IMAD.MOV.U32 R31, RZ, RZ, R34 ;  /* 0x000000ffff1f7224 */ /* 0x000fc400078e0022 */
[----:B------:R-:W-:Y:S01]  /*8ce0*/  IMAD.MOV.U32 R88, RZ, RZ, R97 ;  /* 0x000000ffff587224 */ /* 0x000fe200078e0061 */
[----:B------:R-:W-:Y:S01]  /*8cf0*/  ULDC UR4, c[0x0][0x248] ;  /* 0x0000920000047ab9 */ /* 0x000fe20000000800 */
[----:B------:R-:W-:Y:S01]  /*8d00*/  IMAD.MOV.U32 R89, RZ, RZ, R99 ;  /* 0x000000ffff597224 */ /* 0x000fe200078e0063 */
[----:B------:R-:W-:Y:S01]  /*8d10*/  ULDC.64 UR6, c[0x0][0x220] ;  /* 0x0000880000067ab9 */ /* 0x000fe20000000a00 */
[----:B------:R-:W-:Y:S02]  /*8d20*/  IMAD.MOV.U32 R90, RZ, RZ, R33 ;  /* 0x000000ffff5a7224 */ /* 0x000fe400078e0021 */
[----:B------:R-:W-:Y:S02]  /*8d30*/  IMAD.MOV.U32 R91, RZ, RZ, R35 ;  /* 0x000000ffff5b7224 */ /* 0x000fe400078e0023 */
[----:B------:R-:W-:Y:S02]  /*8d40*/  IMAD.MOV.U32 R32, RZ, RZ, R100 ;  /* 0x000000ffff207224 */ /* 0x000fe400078e0064 */
[----:B------:R-:W-:-:S02]  /*8d50*/  IMAD.MOV.U32 R33, RZ, RZ, R102 ;  /* 0x000000ffff217224 */ /* 0x000fc400078e0066 */
[----:B------:R-:W-:Y:S02]  /*8d60*/  IMAD.MOV.U32 R34, RZ, RZ, R36 ;  /* 0x000000ffff227224 */ /* 0x000fe400078e0024 */
[----:B------:R-:W-:Y:S02]  /*8d70*/  IMAD.MOV.U32 R35, RZ, RZ, R38 ;  /* 0x000000ffff237224 */ /* 0x000fe400078e0026 */
[----:B------:R-:W-:Y:S02]  /*8d80*/  IMAD.MOV.U32 R92, RZ, RZ, R101 ;  /* 0x000000ffff5c7224 */ /* 0x000fe400078e0065 */
[----:B------:R-:W-:Y:S01]  /*8d90*/  IMAD.MOV.U32 R93, RZ, RZ, R103 ;  /* 0x000000ffff5d7224 */ /* 0x000fe200078e0067 */
[----:B------:R-:W1:Y:S01]  /*8da0*/  LDS.128 R4, [R210] ;  /* 0x00000000d2047984 */ /* 0x000e620000000c00 */
[----:B------:R-:W-:Y:S02]  /*8db0*/  IMAD.MOV.U32 R94, RZ, RZ, R37 ;  /* 0x000000ffff5e7224 */ /* 0x000fe400078e0025 */
[----:B------:R-:W-:Y:S01]  /*8dc0*/  IMAD.MOV.U32 R95, RZ, RZ, R39 ;  /* 0x000000ffff5f7224 */ /* 0x000fe200078e0027 */
[----:B------:R-:W-:Y:S01]  /*8dd0*/  BAR.SYNC.DEFER_BLOCKING 0x0 ;  /* 0x0000000000007b1d */ /* 0x000fe20000010000 */
[----:B------:R-:W-:-:S02]  /*8de0*/  IMAD.MOV.U32 R96, RZ, RZ, R105 ;  /* 0x000000ffff607224 */ /* 0x000fc400078e0069 */
[----:B------:R-:W-:Y:S02]  /*8df0*/  IMAD.MOV.U32 R97, RZ, RZ, R107 ;  /* 0x000000ffff617224 */ /* 0x000fe400078e006b */
[----:B------:R-:W-:Y:S02]  /*8e00*/  IMAD.MOV.U32 R98, RZ, RZ, R41 ;  /* 0x000000ffff627224 */ /* 0x000fe400078e0029 */
[----:B------:R-:W-:Y:S02]  /*8e10*/  IMAD.MOV.U32 R99, RZ, RZ, R43 ;  /* 0x000000ffff637224 */ /* 0x000fe400078e002b */
[----:B------:R-:W-:Y:S02]  /*8e20*/  IMAD.MOV.U32 R102, RZ, RZ, R45 ;  /* 0x000000ffff667224 */ /* 0x000fe400078e002d */
[----:B------:R-:W-:Y:S02]  /*8e30*/  IMAD.MOV.U32 R103, RZ, RZ, R47 ;  /* 0x000000ffff677224 */ /* 0x000fe400078e002f */
[----:B------:R-:W-:-:S02]  /*8e40*/  IMAD.MOV.U32 R100, RZ, RZ, R109 ;  /* 0x000000ffff647224 */ /* 0x000fc400078e006d */
[----:B------:R-:W-:Y:S02]  /*8e50*/  IMAD.MOV.U32 R101, RZ, RZ, R111 ;  /* 0x000000ffff657224 */ /* 0x000fe400078e006f */
[----:B------:R-:W-:Y:S02]  /*8e60*/  IMAD.MOV.U32 R107, RZ, RZ, R51 ;  /* 0x000000ffff6b7224 */ /* 0x000fe400078e0033 */
[----:B------:R-:W-:Y:S02]  /*8e70*/  IMAD.MOV.U32 R105, RZ, RZ, R115 ;  /* 0x000000ffff697224 */ /* 0x000fe400078e0073 */
[----:B------:R-:W-:Y:S02]  /*8e80*/  IMAD.MOV.U32 R111, RZ, RZ, R55 ;  /* 0x000000ffff6f7224 */ /* 0x000fe400078e0037 */
[----:B------:R-:W-:Y:S01]  /*8e90*/  IMAD.MOV.U32 R109, RZ, RZ, R119 ;  /* 0x000000ffff6d7224 */ /* 0x000fe200078e0077 */
[----:B------:R-:W-:Y:S01]  /*8ea0*/  STSM.16.M88.4 [R211], R16 ;  /* 0x00000010d3007844 */ /* 0x000fe20000000200 */
[----:B------:R-:W-:-:S02]  /*8eb0*/  IMAD.MOV.U32 R115, RZ, RZ, R59 ;  /* 0x000000ffff737224 */ /* 0x000fc400078e003b */
[----:B------:R-:W-:Y:S01]  /*8ec0*/  IMAD.MOV.U32 R119, RZ, RZ, R63 ;  /* 0x000000ffff777224 */ /* 0x000fe200078e003f */
[----:B------:R-:W-:Y:S06]  /*8ed0*/  BAR.SYNC.DEFER_BLOCKING 0x0 ;  /* 0x0000000000007b1d */ /* 0x000fec0000010000 */
[----:B------:R-:W3:Y:S02]  /*8ee0*/  LDS.128 R12, [R210] ;  /* 0x00000000d20c7984 */ /* 0x000ee40000000c00 */
[----:B------:R-:W-:Y:S06]  /*8ef0*/  BAR.SYNC.DEFER_BLOCKING 0x0 ;  /* 0x0000000000007b1d */ /* 0x000fec0000010000 */
[----:B------:R-:W-:Y:S02]  /*8f00*/  STSM.16.M88.4 [R211], R20 ;  /* 0x00000014d3007844 */ /* 0x000fe40000000200 */
[----:B------:R-:W-:Y:S06]  /*8f10*/  BAR.SYNC.DEFER_BLOCKING 0x0 ;  /* 0x0000000000007b1d */ /* 0x000fec0000010000 */
[----:B------:R-:W4:Y:S02]  /*8f20*/  LDS.128 R8, [R210] ;  /* 0x00000000d2087984 */ /* 0x000f240000000c00 */
[----:B------:R-:W-:Y:S06]  /*8f30*/  BAR.SYNC.DEFER_BLOCKING 0x0 ;  /* 0x0000000000007b1d */ /* 0x000fec0000010000 */
[----:B------:R-:W-:Y:S02]  /*8f40*/  STSM.16.M88.4 [R211], R24 ;  /* 0x00000018d3007844 */ /* 0x000fe40000000200 */
[----:B------:R-:W-:Y:S06]  /*8f50*/  BAR.SYNC.DEFER_BLOCKING 0x0 ;  /* 0x0000000000007b1d */ /* 0x000fec0000010000 */
[----:B------:R-:W5:Y:S02]  /*8f60*/  LDS.128 R20, [R210] ;  /* 0x00000000d2147984 */ /* 0x000f640000000c00 */
[----:B------:R-:W-:Y:S06]  /*8f70*/  BAR.SYNC.DEFER_BLOCKING 0x0 ;  /* 0x0000000000007b1d */ /* 0x000fec0000010000 */
[----:B------:R-:W-:Y:S02]  /*8f80*/  STSM.16.M88.4 [R211], R28 ;  /* 0x0000001cd3007844 */ /* 0x000fe40000000200 */
[----:B------:R-:W-:Y:S06]  /*8f90*/  BAR.SYNC.DEFER_BLOCKING 0x0 ;  /* 0x0000000000007b1d */ /* 0x000fec0000010000 */
[----:B------:R-:W5:Y:S02]  /*8fa0*/  LDS.128 R16, [R210] ;  /* 0x00000000d2107984 */ /* 0x000f640000000c00 */
[----:B------:R-:W-:Y:S01]  /*8fb0*/  BAR.SYNC.DEFER_BLOCKING 0x0 ;  /* 0x0000000000007b1d */ /* 0x000fe20000010000 */
[----:B--2---:R-:W-:-:S05]  /*8fc0*/  IMAD R3, R188, UR5, RZ ;  /* 0x00000005bc037c24 */ /* 0x004fca000f8e02ff */
[----:B------:R-:W-:Y:S01]  /*8fd0*/  ULDC UR5, c[0x0][0x22c] ;  /* 0x00008b0000057ab9 */ /* 0x000fe20000000800 */
[----:B------:R-:W-:-:S04]  /*8fe0*/  LEA R0, P6, R3, UR6, 0x2 ;  /* 0x0000000603007c11 */ /* 0x000fc8000f8c10ff */
[----:B------:R-:W-:Y:S01]  /*8ff0*/  LEA.HI.X.SX32 R3, R3, UR7, 0x2, P6 ;  /* 0x0000000703037c11 */ /* 0x000fe2000b0f16ff */
[----:B------:R2:W-:Y:S01]  /*9000*/  STSM.16.M88.4 [R211], R88 ;  /* 0x00000058d3007844 */ /* 0x0005e20000000200 */
[----:B------:R-:W-:Y:S01]  /*9010*/  BAR.SYNC.DEFER_BLOCKING 0x0 ;  /* 0x0000000000007b1d */ /* 0x000fe20000010000 */
[----:B--2---:R-:W-:Y:S02]  /*9020*/  IMAD.MOV.U32 R88, RZ, RZ, R104 ;  /* 0x000000ffff587224 */ /* 0x004fe400078e0068 */
[----:B------:R-:W-:Y:S02]  /*9030*/  IMAD.MOV.U32 R89, RZ, RZ, R106 ;  /* 0x000000ffff597224 */ /* 0x000fe400078e006a */
[----:B------:R-:W-:Y:S02]  /*9040*/  IMAD.MOV.U32 R90, RZ, RZ, R40 ;  /* 0x000000ffff5a7224 */ /* 0x000fe400078e0028 */
[----:B------:R-:W-:Y:S02]  /*9050*/  IMAD.MOV.U32 R91, RZ, RZ, R42 ;  /* 0x000000ffff5b7224 */ /* 0x000fe400078e002a */
[----:B------:R-:W-:-:S02]  /*9060*/  IMAD.MOV.U32 R106, RZ, RZ, R49 ;  /* 0x000000ffff6a7224 */ /* 0x000fc400078e0031 */
[----:B------:R-:W-:Y:S01]  /*9070*/  IMAD.MOV.U32 R104, RZ, RZ, R113 ;  /* 0x000000ffff687224 */ /* 0x000fe200078e0071 */
[----:B------:R-:W2:Y:S01]  /*9080*/  LDS.128 R28, [R210] ;  /* 0x00000000d21c7984 */ /* 0x000ea20000000c00 */
[----:B------:R-:W-:Y:S02]  /*9090*/  IMAD.MOV.U32 R113, RZ, RZ, R123 ;  /* 0x000000ffff717224 */ /* 0x000fe400078e007b */
[----:B------:R-:W-:Y:S01]  /*90a0*/  IMAD.MOV.U32 R123, RZ, RZ, R67 ;  /* 0x000000ffff7b7224 */ /* 0x000fe200078e0043 */
[----:B------:R-:W-:Y:S06]  /*90b0*/  BAR.SYNC.DEFER_BLOCKING 0x0 ;  /* 0x0000000000007b1d */ /* 0x000fec0000010000 */
[----:B------:R-:W-:Y:S02]  /*90c0*/  STSM.16.M88.4 [R211], R32 ;  /* 0x00000020d3007844 */ /* 0x000fe40000000200 */
[----:B------:R-:W-:Y:S06]  /*90d0*/  BAR.SYNC.DEFER_BLOCKING 0x0 ;  /* 0x0000000000007b1d */ /* 0x000fec0000010000 */
[----:B------:R-:W2:Y:S02]  /*90e0*/  LDS.128 R24, [R210] ;  /* 0x00000000d2187984 */ /* 0x000ea40000000c00 */
[----:B------:R-:W-:Y:S06]  /*90f0*/  BAR.SYNC.DEFER_BLOCKING 0x0 ;  /* 0x0000000000007b1d */ /* 0x000fec0000010000 */
[----:B------:R1:W-:Y:S02]  /*9100*/  STSM.16.M88.4 [R211], R92 ;  /* 0x0000005cd3007844 */ /* 0x0003e40000000200 */
[----:B------:R-:W-:Y:S01]  /*9110*/  BAR.SYNC.DEFER_BLOCKING 0x0 ;  /* 0x0000000000007b1d */ /* 0x000fe20000010000 */
[----:B-1----:R-:W-:-:S02]  /*9120*/  IMAD.MOV.U32 R94, RZ, RZ, R44 ;  /* 0x000000ffff5e7224 */ /* 0x002fc400078e002c */
[----:B------:R-:W-:Y:S02]  /*9130*/  IMAD.MOV.U32 R95, RZ, RZ, R46 ;  /* 0x000000ffff5f7224 */ /* 0x000fe400078e002e */
[----:B------:R-:W-:Y:S02]  /*9140*/  IMAD.MOV.U32 R92, RZ, RZ, R108 ;  /* 0x000000ffff5c7224 */ /* 0x000fe400078e006c */
[----:B------:R-:W-:Y:S02]  /*9150*/  IMAD.MOV.U32 R93, RZ, RZ, R110 ;  /* 0x000000ffff5d7224 */ /* 0x000fe400078e006e */
[----:B------:R-:W-:Y:S02]  /*9160*/  IMAD.MOV.U32 R110, RZ, RZ, R53 ;  /* 0x000000ffff6e7224 */ /* 0x000fe400078e0035 */
[----:B------:R-:W-:Y:S01]  /*9170*/  IMAD.MOV.U32 R108, RZ, RZ, R117 ;  /* 0x000000ffff6c7224 */ /* 0x000fe200078e0075 */
[----:B------:R-:W1:Y:S01]  /*9180*/  LDS.128 R36, [R210] ;  /* 0x00000000d2247984 */ /* 0x000e620000000c00 */
[----:B------:R-:W-:-:S02]  /*9190*/  IMAD.MOV.U32 R117, RZ, RZ, R127 ;  /* 0x000000ffff757224 */ /* 0x000fc400078e007f */
[----:B------:R-:W-:Y:S01]  /*91a0*/  IMAD.MOV.U32 R127, RZ, RZ, R71 ;  /* 0x000000ffff7f7224 */ /* 0x000fe200078e0047 */
[----:B------:R-:W-:Y:S06]  /*91b0*/  BAR.SYNC.DEFER_BLOCKING 0x0 ;  /* 0x0000000000007b1d */ /* 0x000fec0000010000 */
[----:B------:R-:W-:Y:S02]  /*91c0*/  STSM.16.M88.4 [R211], R88 ;  /* 0x00000058d3007844 */ /* 0x000fe40000000200 */
[----:B------:R-:W-:Y:S06]  /*91d0*/  BAR.SYNC.DEFER_BLOCKING 0x0 ;  /* 0x0000000000007b1d */ /* 0x000fec0000010000 */
[----:B------:R-:W1:Y:S02]  /*91e0*/  LDS.128 R32, [R210] ;  /* 0x00000000d2207984 */ /* 0x000e640000000c00 */
[----:B------:R-:W-:Y:S06]  /*91f0*/  BAR.SYNC.DEFER_BLOCKING 0x0 ;  /* 0x0000000000007b1d */ /* 0x000fec0000010000 */
[----:B------:R3:W-:Y:S02]  /*9200*/  STSM.16.M88.4 [R211], R96 ;  /* 0x00000060d3007844 */ /* 0x0007e40000000200 */
[----:B------:R-:W-:Y:S01]  /*9210*/  BAR.SYNC.DEFER_BLOCKING 0x0 ;  /* 0x0000000000007b1d */ /* 0x000fe20000010000 */
[----:B---3--:R-:W-:-:S02]  /*9220*/  IMAD.MOV.U32 R96, RZ, RZ, R112 ;  /* 0x000000ffff607224 */ /* 0x008fc400078e0070 */
[----:B------:R-:W-:Y:S02]  /*9230*/  IMAD.MOV.U32 R97, RZ, RZ, R114 ;  /* 0x000000ffff617224 */ /* 0x000fe400078e0072 */
[----:B------:R-:W-:Y:S02]  /*9240*/  IMAD.MOV.U32 R98, RZ, RZ, R48 ;  /* 0x000000ffff627224 */ /* 0x000fe400078e0030 */
[----:B------:R-:W-:Y:S02]  /*9250*/  IMAD.MOV.U32 R99, RZ, RZ, R50 ;  /* 0x000000ffff637224 */ /* 0x000fe400078e0032 */
[----:B------:R-:W-:Y:S02]  /*9260*/  IMAD.MOV.U32 R114, RZ, RZ, R57 ;  /* 0x000000ffff727224 */ /* 0x000fe400078e0039 */
[----:B------:R-:W-:Y:S01]  /*9270*/  IMAD.MOV.U32 R112, RZ, RZ, R121 ;  /* 0x000000ffff707224 */ /* 0x000fe200078e0079 */
[----:B------:R-:W3:Y:S01]  /*9280*/  LDS.128 R44, [R210] ;  /* 0x00000000d22c7984 */ /* 0x000ee20000000c00 */
[----:B------:R-:W-:-:S02]  /*9290*/  IMAD.MOV.U32 R121, RZ, RZ, R131 ;  /* 0x000000ffff797224 */ /* 0x000fc400078e0083 */
[----:B------:R-:W-:Y:S01]  /*92a0*/  IMAD.MOV.U32 R131, RZ, RZ, R75 ;  /* 0x000000ffff837224 */ /* 0x000fe200078e004b */
[----:B------:R-:W-:Y:S06]  /*92b0*/  BAR.SYNC.DEFER_BLOCKING 0x0 ;  /* 0x0000000000007b1d */ /* 0x000fec0000010000 */
[----:B------:R-:W-:Y:S02]  /*92c0*/  STSM.16.M88.4 [R211], R92 ;  /* 0x0000005cd3007844 */ /* 0x000fe40000000200 */
[----:B------:R-:W-:Y:S06]  /*92d0*/  BAR.SYNC.DEFER_BLOCKING 0x0 ;  /* 0x0000000000007b1d */ /* 0x000fec0000010000 */
[----:B------:R-:W3:Y:S02]  /*92e0*/  LDS.128 R40, [R210] ;  /* 0x00000000d2287984 */ /* 0x000ee40000000c00 */
[----:B------:R-:W-:Y:S06]  /*92f0*/  BAR.SYNC.DEFER_BLOCKING 0x0 ;  /* 0x0000000000007b1d */ /* 0x000fec0000010000 */
[----:B------:R4:W-:Y:S02]  /*9300*/  STSM.16.M88.4 [R211], R100 ;  /* 0x00000064d3007844 */ /* 0x0009e40000000200 */
[----:B------:R-:W-:Y:S01]  /*9310*/  BAR.SYNC.DEFER_BLOCKING 0x0 ;  /* 0x0000000000007b1d */ /* 0x000fe20000010000 */
[----:B----4-:R-:W-:-:S02]  /*9320*/  IMAD.MOV.U32 R100, RZ, RZ, R116 ;  /* 0x000000ffff647224 */ /* 0x010fc400078e0074 */
[----:B------:R-:W-:Y:S02]  /*9330*/  IMAD.MOV.U32 R101, RZ, RZ, R118 ;  /* 0x000000ffff657224 */ /* 0x000fe400078e0076 */
[----:B------:R-:W-:Y:S02]  /*9340*/  IMAD.MOV.U32 R102, RZ, RZ, R52 ;  /* 0x000000ffff667224 */ /* 0x000fe400078e0034 */
[----:B------:R-:W-:Y:S02]  /*9350*/  IMAD.MOV.U32 R103, RZ, RZ, R54 ;  /* 0x000000ffff677224 */ /* 0x000fe400078e0036 */
[----:B------:R-:W-:Y:S02]  /*9360*/  IMAD.MOV.U32 R118, RZ, RZ, R61 ;  /* 0x000000ffff767224 */ /* 0x000fe400078e003d */
[----:B------:R-:W-:Y:S01]  /*9370*/  IMAD.MOV.U32 R116, RZ, RZ, R125 ;  /* 0x000000ffff747224 */ /* 0x000fe200078e007d */
[----:B------:R-:W4:Y:S01]  /*9380*/  LDS.128 R88, [R210] ;  /* 0x00000000d2587984 */ /* 0x000f220000000c00 */
[----:B------:R-:W-:-:S02]  /*9390*/  IMAD.MOV.U32 R125, RZ, RZ, R135 ;  /* 0x000000ffff7d7224 */ /* 0x000fc400078e0087 */
[----:B------:R-:W-:Y:S01]  /*93a0*/  IMAD.MOV.U32 R135, RZ, RZ, R79 ;  /* 0x000000ffff877224 */ /* 0x000fe200078e004f */
[----:B------:R-:W-:Y:S06]  /*93b0*/  BAR.SYNC.DEFER_BLOCKING 0x0 ;  /* 0x0000000000007b1d */ /* 0x000fec0000010000 */
[----:B------:R-:W-:Y:S02]  /*93c0*/  STSM.16.M88.4 [R211], R96 ;  /* 0x00000060d3007844 */ /* 0x000fe40000000200 */
[----:B------:R-:W-:Y:S06]  /*93d0*/  BAR.SYNC.DEFER_BLOCKING 0x0 ;  /* 0x0000000000007b1d */ /* 0x000fec0000010000 */
[----:B------:R-:W4:Y:S02]  /*93e0*/  LDS.128 R48, [R210] ;  /* 0x00000000d2307984 */ /* 0x000f240000000c00 */
[----:B------:R-:W-:Y:S06]  /*93f0*/  BAR.SYNC.DEFER_BLOCKING 0x0 ;  /* 0x0000000000007b1d */ /* 0x000fec0000010000 */
[----:B------:R5:W-:Y:S02]  /*9400*/  STSM.16.M88.4 [R211], R104 ;  /* 0x00000068d3007844 */ /* 0x000be40000000200 */
[----:B------:R-:W-:Y:S01]  /*9410*/  BAR.SYNC.DEFER_BLOCKING 0x0 ;  /* 0x0000000000007b1d */ /* 0x000fe20000010000 */
[----:B-----5:R-:W-:-:S02]  /*9420*/  IMAD.MOV.U32 R104, RZ, RZ, R120 ;  /* 0x000000ffff687224 */ /* 0x020fc400078e0078 */
[----:B------:R-:W-:Y:S02]  /*9430*/  IMAD.MOV.U32 R105, RZ, RZ, R122 ;  /* 0x000000ffff697224 */ /* 0x000fe400078e007a */
[----:B------:R-:W-:Y:S02]  /*9440*/  IMAD.MOV.U32 R106, RZ, RZ, R56 ;  /* 0x000000ffff6a7224 */ /* 0x000fe400078e0038 */
[----:B------:R-:W-:Y:S02]  /*9450*/  IMAD.MOV.U32 R107, RZ, RZ, R58 ;  /* 0x000000ffff6b7224 */ /* 0x000fe400078e003a */
[----:B------:R-:W-:Y:S02]  /*9460*/  IMAD.MOV.U32 R122, RZ, RZ, R65 ;  /* 0x000000ffff7a7224 */ /* 0x000fe400078e0041 */
[----:B------:R-:W-:Y:S01]  /*9470*/  IMAD.MOV.U32 R120, RZ, RZ, R129 ;  /* 0x000000ffff787224 */ /* 0x000fe200078e0081 */
[----:B------:R-:W5:Y:S01]  /*9480*/  LDS.128 R92, [R210] ;  /* 0x00000000d25c7984 */ /* 0x000f620000000c00 */
[----:B------:R-:W-:-:S02]  /*9490*/  IMAD.MOV.U32 R129, RZ, RZ, R139 ;  /* 0x000000ffff817224 */ /* 0x000fc400078e008b */
[----:B------:R-:W-:Y:S01]  /*94a0*/  IMAD.MOV.U32 R139, RZ, RZ, R82 ;  /* 0x000000ffff8b7224 */ /* 0x000fe200078e0052 */
[----:B------:R-:W-:Y:S06]  /*94b0*/  BAR.SYNC.DEFER_BLOCKING 0x0 ;  /* 0x0000000000007b1d */ /* 0x000fec0000010000 */
[----:B------:R-:W-:Y:S02]  /*94c0*/  STSM.16.M88.4 [R211], R100 ;  /* 0x00000064d3007844 */ /* 0x000fe40000000200 */
[----:B------:R-:W-:Y:S06]  /*94d0*/  BAR.SYNC.DEFER_BLOCKING 0x0 ;  /* 0x0000000000007b1d */ /* 0x000fec0000010000 */
[----:B------:R-:W5:Y:S02]  /*94e0*/  LDS.128 R52, [R210] ;  /* 0x00000000d2347984 */ /* 0x000f640000000c00 */
[----:B------:R-:W-:Y:S06]  /*94f0*/  BAR.SYNC.DEFER_BLOCKING 0x0 ;  /* 0x0000000000007b1d */ /* 0x000fec0000010000 */
[----:B------:R2:W-:Y:S02]  /*9500*/  STSM.16.M88.4 [R211], R108 ;  /* 0x0000006cd3007844 */ /* 0x0005e40000000200 */
[----:B------:R-:W-:Y:S01]  /*9510*/  BAR.SYNC.DEFER_BLOCKING 0x0 ;  /* 0x0000000000007b1d */ /* 0x000fe20000010000 */
[----:B--2---:R-:W-:-:S02]  /*9520*/  IMAD.MOV.U32 R108, RZ, RZ, R124 ;  /* 0x000000ffff6c7224 */ /* 0x004fc400078e007c */
[----:B------:R-:W-:Y:S02]  /*9530*/  IMAD.MOV.U32 R109, RZ, RZ, R126 ;  /* 0x000000ffff6d7224 */ /* 0x000fe400078e007e */
[----:B------:R-:W-:Y:S02]  /*9540*/  IMAD.MOV.U32 R110, RZ, RZ, R60 ;  /* 0x000000ffff6e7224 */ /* 0x000fe400078e003c */
[----:B------:R-:W-:Y:S02]  /*9550*/  IMAD.MOV.U32 R111, RZ, RZ, R62 ;  /* 0x000000ffff6f7224 */ /* 0x000fe400078e003e */
[----:B------:R-:W-:Y:S02]  /*9560*/  IMAD.MOV.U32 R126, RZ, RZ, R69 ;  /* 0x000000ffff7e7224 */ /* 0x000fe400078e0045 */
[----:B------:R-:W-:Y:S01]  /*9570*/  IMAD.MOV.U32 R124, RZ, RZ, R133 ;  /* 0x000000ffff7c7224 */ /* 0x000fe200078e0085 */
[----:B------:R-:W2:Y:S01]  /*9580*/  LDS.128 R96, [R210] ;  /* 0x00000000d2607984 */ /* 0x000ea20000000c00 */
[----:B------:R-:W-:-:S02]  /*9590*/  IMAD.MOV.U32 R133, RZ, RZ, R143 ;  /* 0x000000ffff857224 */ /* 0x000fc400078e008f */
        /* <DEDUP_REMOVED lines=70> */
[C---:B--2---:R-:W-:Y:S01]  /*9a00*/  IMAD R129, R2.reuse, UR4, RZ ;  /* 0x0000000402817c24 */ /* 0x044fe2000f8e02ff */
[----:B------:R-:W-:-:S04]  /*9a10*/  LOP3.LUT R131, R2, 0x5, RZ, 0xfc, !PT ;  /* 0x0000000502837812 */ /* 0x000fc800078efcff */
[C---:B------:R-:W-:Y:S01]  /*9a20*/  LEA R128, P6, R129.reuse, R0, 0x2 ;  /* 0x0000000081807211 */ /* 0x040fe200078c10ff */
[----:B------:R-:W2:Y:S01]  /*9a30*/  LDS.128 R116, [R210] ;  /* 0x00000000d2747984 */ /* 0x000ea20000000c00 */
[----:B------:R-:W-:Y:S06]  /*9a40*/  BAR.SYNC.DEFER_BLOCKING 0x0 ;  /* 0x0000000000007b1d */ /* 0x000fec0000010000 */
[----:B------:R-:W-:Y:S02]  /*9a50*/  STSM.16.M88.4 [R211], R124 ;  /* 0x0000007cd3007844 */ /* 0x000fe40000000200 */
[----:B------:R-:W-:Y:S06]  /*9a60*/  BAR.SYNC.DEFER_BLOCKING 0x0 ;  /* 0x0000000000007b1d */ /* 0x000fec0000010000 */
[----:B------:R-:W2:Y:S02]  /*9a70*/  LDS.128 R76, [R210] ;  /* 0x00000000d24c7984 */ /* 0x000ea40000000c00 */
[----:B------:R-:W-:Y:S06]  /*9a80*/  BAR.SYNC.DEFER_BLOCKING 0x0 ;  /* 0x0000000000007b1d */ /* 0x000fec0000010000 */
[----:B------:R1:W-:Y:S02]  /*9a90*/  STSM.16.M88.4 [R211], R132 ;  /* 0x00000084d3007844 */ /* 0x0003e40000000200 */
[----:B------:R-:W-:Y:S01]  /*9aa0*/  BAR.SYNC.DEFER_BLOCKING 0x0 ;  /* 0x0000000000007b1d */ /* 0x000fe20000010000 */
[C---:B-1----:R-:W-:Y:S01]  /*9ab0*/  VIADD R132, R129.reuse, UR4 ;  /* 0x0000000481847c36 */ /* 0x042fe20008000000 */
[----:B------:R-:W-:-:S02]  /*9ac0*/  LEA.HI.X.SX32 R129, R129, R3, 0x2, P6 ;  /* 0x0000000381817211 */ /* 0x000fc400030f16ff */
[----:B------:R-:W-:Y:S01]  /*9ad0*/  LOP3.LUT R133, R2, 0x6, RZ, 0xfc, !PT ;  /* 0x0000000602857812 */ /* 0x000fe200078efcff */
[C---:B------:R-:W-:Y:S01]  /*9ae0*/  VIADD R134, R132.reuse, UR4 ;  /* 0x0000000484867c36 */ /* 0x040fe20008000000 */
[----:B------:R-:W-:-:S03]  /*9af0*/  LEA R130, P6, R132, R0, 0x2 ;  /* 0x0000000084827211 */ /* 0x000fc600078c10ff */
[----:B------:R-:W-:Y:S01]  /*9b00*/  VIADD R135, R134, UR4 ;  /* 0x0000000486877c36 */ /* 0x000fe20008000000 */
[----:B------:R-:W1:Y:S01]  /*9b10*/  LDS.128 R120, [R210] ;  /* 0x00000000d2787984 */ /* 0x000e620000000c00 */
[----:B------:R-:W-:Y:S06]  /*9b20*/  BAR.SYNC.DEFER_BLOCKING 0x0 ;  /* 0x0000000000007b1d */ /* 0x000fec0000010000 */
[----:B------:R3:W-:Y:S02]  /*9b30*/  STSM.16.M88.4 [R211], R136 ;  /* 0x00000088d3007844 */ /* 0x0007e40000000200 */
[----:B------:R-:W-:Y:S01]  /*9b40*/  BAR.SYNC.DEFER_BLOCKING 0x0 ;  /* 0x0000000000007b1d */ /* 0x000fe20000010000 */
[----:B---3--:R-:W-:-:S02]  /*9b50*/  IMAD.MOV.U32 R138, RZ, RZ, R85 ;  /* 0x000000ffff8a7224 */ /* 0x008fc400078e0055 */
[----:B------:R-:W-:Y:S02]  /*9b60*/  IMAD.MOV.U32 R139, RZ, RZ, R87 ;  /* 0x000000ffff8b7224 */ /* 0x000fe400078e0057 */
[----:B------:R-:W-:Y:S02]  /*9b70*/  IMAD.MOV.U32 R136, RZ, RZ, R149 ;  /* 0x000000ffff887224 */ /* 0x000fe400078e0095 */
[----:B------:R-:W-:Y:S01]  /*9b80*/  IMAD.MOV.U32 R137, RZ, RZ, R151 ;  /* 0x000000ffff897224 */ /* 0x000fe200078e0097 */
[----:B------:R-:W3:Y:S01]  /*9b90*/  LDS.128 R80, [R210] ;  /* 0x00000000d2507984 */ /* 0x000ee20000000c00 */
[----:B------:R-:W-:Y:S06]  /*9ba0*/  BAR.SYNC.DEFER_BLOCKING 0x0 ;  /* 0x0000000000007b1d */ /* 0x000fec0000010000 */
[----:B------:R-:W-:Y:S02]  /*9bb0*/  STSM.16.M88.4 [R211], R140 ;  /* 0x0000008cd3007844 */ /* 0x000fe40000000200 */
[----:B------:R-:W-:Y:S06]  /*9bc0*/  BAR.SYNC.DEFER_BLOCKING 0x0 ;  /* 0x0000000000007b1d */ /* 0x000fec0000010000 */
[----:B------:R-:W3:Y:S02]  /*9bd0*/  LDS.128 R124, [R210] ;  /* 0x00000000d27c7984 */ /* 0x000ee40000000c00 */
[----:B------:R-:W-:Y:S06]  /*9be0*/  BAR.SYNC.DEFER_BLOCKING 0x0 ;  /* 0x0000000000007b1d */ /* 0x000fec0000010000 */
[----:B------:R-:W-:Y:S02]  /*9bf0*/  STSM.16.M88.4 [R211], R144 ;  /* 0x00000090d3007844 */ /* 0x000fe40000000200 */
[----:B------:R-:W-:Y:S06]  /*9c00*/  BAR.SYNC.DEFER_BLOCKING 0x0 ;  /* 0x0000000000007b1d */ /* 0x000fec0000010000 */
[----:B------:R-:W3:Y:S02]  /*9c10*/  LDS.128 R84, [R210] ;  /* 0x00000000d2547984 */ /* 0x000ee40000000c00 */
[----:B------:R-:W-:Y:S06]  /*9c20*/  BAR.SYNC.DEFER_BLOCKING 0x0 ;  /* 0x0000000000007b1d */ /* 0x000fec0000010000 */
[----:B------:R4:W-:Y:S02]  /*9c30*/  STSM.16.M88.4 [R211], R136 ;  /* 0x00000088d3007844 */ /* 0x0009e40000000200 */
[----:B------:R-:W-:Y:S01]  /*9c40*/  BAR.SYNC.DEFER_BLOCKING 0x0 ;  /* 0x0000000000007b1d */ /* 0x000fe20000010000 */
[----:B----4-:R-:W-:-:S05]  /*9c50*/  VIADD R136, R135, UR4 ;  /* 0x0000000487887c36 */ /* 0x010fca0008000000 */
[----:B------:R4:W-:Y:S01]  /*9c60*/  @P2 STG.E desc[UR12][R128.64], R4 ;  /* 0x0000000480002986 */ /* 0x0009e2000c10190c */
[----:B------:R-:W-:Y:S01]  /*9c70*/  ISETP.LT.AND P2, PT, R131, UR5, !P0 ;  /* 0x0000000583007c0c */ /* 0x000fe2000c741270 */
[----:B------:R-:W-:Y:S01]  /*9c80*/  ULDC UR5, c[0x0][0x22c] ;  /* 0x00008b0000057ab9 */ /* 0x000fe20000000800 */
[----:B------:R-:W-:Y:S01]  /*9c90*/  LEA.HI.X.SX32 R131, R132, R3, 0x2, P6 ;  /* 0x0000000384837211 */ /* 0x000fe200030f16ff */
[----:B------:R-:W3:Y:S01]  /*9ca0*/  LDS.128 R208, [R210] ;  /* 0x00000000d2d07984 */ /* 0x000ee20000000c00 */
[----:B------:R-:W-:-:S03]  /*9cb0*/  LEA R132, P6, R134, R0, 0x2 ;  /* 0x0000000086847211 */ /* 0x000fc600078c10ff */
[----:B------:R5:W-:Y:S01]  /*9cc0*/  @P1 STG.E desc[UR12][R130.64], R12 ;  /* 0x0000000c82001986 */ /* 0x000be2000c10190c */
[----:B------:R-:W-:Y:S01]  /*9cd0*/  ISETP.LT.AND P1, PT, R133, UR5, !P0 ;  /* 0x0000000585007c0c */ /* 0x000fe2000c721270 */
[----:B------:R-:W-:Y:S01]  /*9ce0*/  ULDC UR5, c[0x0][0x22c] ;  /* 0x00008b0000057ab9 */ /* 0x000fe20000000800 */
[-C--:B------:R-:W-:Y:S02]  /*9cf0*/  LEA.HI.X.SX32 R133, R134, R3.reuse, 0x2, P6 ;  /* 0x0000000386857211 */ /* 0x080fe400030f16ff */
[CC--:B----4-:R-:W-:Y:S02]  /*9d00*/  LEA R128, P6, R135.reuse, R0.reuse, 0x2 ;  /* 0x0000000087807211 */ /* 0x0d0fe400078c10ff */
[----:B------:R-:W-:Y:S01]  /*9d10*/  LOP3.LUT R4, R2, 0x7, RZ, 0xfc, !PT ;  /* 0x0000000702047812 */ /* 0x000fe200078efcff */
[----:B------:R4:W-:Y:S01]  /*9d20*/  @P5 STG.E desc[UR12][R132.64], R5 ;  /* 0x0000000584005986 */ /* 0x0009e2000c10190c */
[-C--:B------:R-:W-:Y:S02]  /*9d30*/  LEA.HI.X.SX32 R129, R135, R3.reuse, 0x2, P6 ;  /* 0x0000000387817211 */ /* 0x080fe400030f16ff */
[C---:B------:R-:W-:Y:S01]  /*9d40*/  LEA R134, P6, R136.reuse, R0, 0x2 ;  /* 0x0000000088867211 */ /* 0x040fe200078c10ff */
[----:B-----5:R-:W-:Y:S01]  /*9d50*/  VIADD R12, R136, UR4 ;  /* 0x00000004880c7c36 */ /* 0x020fe20008000000 */
[----:B------:R-:W-:Y:S01]  /*9d60*/  ISETP.LT.AND P5, PT, R4, UR5, !P0 ;  /* 0x0000000504007c0c */ /* 0x000fe2000c7a1270 */
[----:B------:R-:W-:Y:S01]  /*9d70*/  ULDC UR5, c[0x0][0x22c] ;  /* 0x00008b0000057ab9 */ /* 0x000fe20000000800 */
[----:B------:R-:W-:Y:S01]  /*9d80*/  LEA.HI.X.SX32 R135, R136, R3, 0x2, P6 ;  /* 0x0000000388877211 */ /* 0x000fe200030f16ff */
[----:B------:R5:W-:Y:S01]  /*9d90*/  @P4 STG.E desc[UR12][R128.64], R13 ;  /* 0x0000000d80004986 */ /* 0x000be2000c10190c */
[----:B------:R-:W-:-:S02]  /*9da0*/  LOP3.LUT R4, R2, 0x8, RZ, 0xfc, !PT ;  /* 0x0000000802047812 */ /* 0x000fc400078efcff */
[CC--:B------:R-:W-:Y:S01]  /*9db0*/  LEA R130, P6, R12.reuse, R0.reuse, 0x2 ;  /* 0x000000000c827211 */ /* 0x0c0fe200078c10ff */
[----:B----4-:R-:W-:Y:S01]  /*9dc0*/  VIADD R5, R12, UR4 ;  /* 0x000000040c057c36 */ /* 0x010fe20008000000 */
[----:B------:R-:W-:Y:S01]  /*9dd0*/  ISETP.LT.AND P4, PT, R4, UR5, !P0 ;  /* 0x0000000504007c0c */ /* 0x000fe2000c781270 */
[----:B------:R-:W-:Y:S01]  /*9de0*/  ULDC UR5, c[0x0][0x22c] ;  /* 0x00008b0000057ab9 */ /* 0x000fe20000000800 */
[----:B------:R-:W-:Y:S01]  /*9df0*/  LEA.HI.X.SX32 R131, R12, R3, 0x2, P6 ;  /* 0x000000030c837211 */ /* 0x000fe200030f16ff */
[----:B------:R-:W-:Y:S01]  /*9e00*/  @P3 STG.E desc[UR12][R134.64], R6 ;  /* 0x0000000686003986 */ /* 0x000fe2000c10190c */
[C---:B------:R-:W-:Y:S02]  /*9e10*/  LOP3.LUT R4, R2.reuse, 0x9, RZ, 0xfc, !PT ;  /* 0x0000000902047812 */ /* 0x040fe400078efcff */
[----:B------:R-:W-:Y:S01]  /*9e20*/  LOP3.LUT R12, R2, 0xa, RZ, 0xfc, !PT ;  /* 0x0000000a020c7812 */ /* 0x000fe200078efcff */
[----:B------:R4:W-:Y:S01]  /*9e30*/  @P2 STG.E desc[UR12][R130.64], R14 ;  /* 0x0000000e82002986 */ /* 0x0009e2000c10190c */
[----:B------:R-:W-:Y:S01]  /*9e40*/  ISETP.LT.AND P3, PT, R4, UR5, !P0 ;  /* 0x0000000504007c0c */ /* 0x000fe2000c761270 */
[C---:B-----5:R-:W-:Y:S01]  /*9e50*/  VIADD R13, R5.reuse, UR4 ;  /* 0x00000004050d7c36 */ /* 0x060fe20008000000 */
[----:B------:R-:W-:Y:S01]  /*9e60*/  LEA R4, P2, R5, R0, 0x2 ;  /* 0x0000000005047211 */ /* 0x000fe200078410ff */
[----:B------:R-:W-:-:S03]  /*9e70*/  ULDC UR5, c[0x0][0x22c] ;  /* 0x00008b0000057ab9 */ /* 0x000fc60000000800 */
[-C--:B------:R-:W-:Y:S02]  /*9e80*/  LEA.HI.X.SX32 R5, R5, R3.reuse, 0x2, P2 ;  /* 0x0000000305057211 */ /* 0x080fe400010f16ff */
[----:B------:R-:W-:Y:S01]  /*9e90*/  ISETP.LT.AND P2, PT, R12, UR5, !P0 ;  /* 0x000000050c007c0c */ /* 0x000fe2000c741270 */
[----:B------:R-:W-:Y:S01]  /*9ea0*/  ULDC UR5, c[0x0][0x22c] ;  /* 0x00008b0000057ab9 */ /* 0x000fe20000000800 */
[CC--:B------:R-:W-:Y:S01]  /*9eb0*/  LEA R12, P6, R13.reuse, R0.reuse, 0x2 ;  /* 0x000000000d0c7211 */ /* 0x0c0fe200078c10ff */
[C---:B----4-:R-:W-:Y:S01]  /*9ec0*/  VIADD R14, R13.reuse, UR4 ;  /* 0x000000040d0e7c36 */ /* 0x050fe20008000000 */
[----:B------:R-:W-:Y:S01]  /*9ed0*/  LOP3.LUT R6, R2, 0xb, RZ, 0xfc, !PT ;  /* 0x0000000b02067812 */ /* 0x000fe200078efcff */
[----:B------:R4:W-:Y:S01]  /*9ee0*/  @P1 STG.E desc[UR12][R4.64], R7 ;  /* 0x0000000704001986 */ /* 0x0009e2000c10190c */
[----:B------:R-:W-:Y:S01]  /*9ef0*/  LEA.HI.X.SX32 R13, R13, R3, 0x2, P6 ;  /* 0x000000030d0d7211 */ /* 0x000fe200030f16ff */
[----:B------:R-:W-:Y:S01]  /*9f00*/  VIADD R130, R14, UR4 ;  /* 0x000000040e827c36 */ /* 0x000fe20008000000 */
[----:B------:R-:W-:Y:S01]  /*9f10*/  ISETP.LT.AND P1, PT, R6, UR5, !P0 ;  /* 0x0000000506007c0c */ /* 0x000fe2000c721270 */
[----:B------:R-:W-:Y:S01]  /*9f20*/  ULDC UR5, c[0x0][0x22c] ;  /* 0x00008b0000057ab9 */ /* 0x000fe20000000800 */
[----:B------:R-:W-:Y:S01]  /*9f30*/  LEA R128, P6, R14, R0, 0x2 ;  /* 0x000000000e807211 */ /* 0x000fe200078c10ff */
[----:B------:R5:W-:Y:S01]  /*9f40*/  @P5 STG.E desc[UR12][R12.64], R15 ;  /* 0x0000000f0c005986 */ /* 0x000be2000c10190c */
[----:B------:R-:W-:-:S02]  /*9f50*/  LOP3.LUT R6, R2, 0xc, RZ, 0xfc, !PT ;  /* 0x0000000c02067812 */ /* 0x000fc400078efcff */
[-C--:B------:R-:W-:Y:S02]  /*9f60*/  LEA.HI.X.SX32 R129, R14, R3.reuse, 0x2, P6 ;  /* 0x000000030e817211 */ /* 0x080fe400030f16ff */
[----:B------:R-:W-:Y:S01]  /*9f70*/  ISETP.LT.AND P5, PT, R6, UR5, !P0 ;  /* 0x0000000506007c0c */ /* 0x000fe2000c7a1270 */
[C---:B----4-:R-:W-:Y:S01]  /*9f80*/  VIADD R7, R130.reuse, UR4 ;  /* 0x0000000482077c36 */ /* 0x050fe20008000000 */
[-C--:B------:R-:W-:Y:S01]  /*9f90*/  LEA R4, P6, R130, R0.reuse, 0x2 ;  /* 0x0000000082047211 */ /* 0x080fe200078c10ff */
[----:B------:R-:W-:Y:S01]  /*9fa0*/  ULDC UR5, c[0x0][0x22c] ;  /* 0x00008b0000057ab9 */ /* 0x000fe20000000800 */
[----:B------:R-:W-:Y:S01]  /*9fb0*/  LOP3.LUT R6, R2, 0xd, RZ, 0xfc, !PT ;  /* 0x0000000d02067812 */ /* 0x000fe200078efcff */
[----:B------:R4:W-:Y:S01]  /*9fc0*/  @P4 STG.E desc[UR12][R128.64], R8 ;  /* 0x0000000880004986 */ /* 0x0009e2000c10190c */
[----:B------:R-:W-:Y:S01]  /*9fd0*/  LEA.HI.X.SX32 R5, R130, R3, 0x2, P6 ;  /* 0x0000000382057211 */ /* 0x000fe200030f16ff */
[C---:B-----5:R-:W-:Y:S01]  /*9fe0*/  VIADD R15, R7.reuse, UR4 ;  /* 0x00000004070f7c36 */ /* 0x060fe20008000000 */
[----:B------:R-:W-:Y:S01]  /*9ff0*/  ISETP.LT.AND P4, PT, R6, UR5, !P0 ;  /* 0x0000000506007c0c */ /* 0x000fe2000c781270 */
[----:B------:R-:W-:Y:S01]  /*a000*/  ULDC UR5, c[0x0][0x22c] ;  /* 0x00008b0000057ab9 */ /* 0x000fe20000000800 */
[----:B------:R-:W-:Y:S01]  /*a010*/  LEA R6, P6, R7, R0, 0x2 ;  /* 0x0000000007067211 */ /* 0x000fe200078c10ff */
[----:B------:R5:W-:Y:S01]  /*a020*/  @P3 STG.E desc[UR12][R4.64], R20 ;  /* 0x0000001404003986 */ /* 0x000be2000c10190c */
[----:B------:R-:W-:-:S02]  /*a030*/  LOP3.LUT R13, R2, 0xe, RZ, 0xfc, !PT ;  /* 0x0000000e020d7812 */ /* 0x000fc400078efcff */
[-C--:B------:R-:W-:Y:S02]  /*a040*/  LEA.HI.X.SX32 R7, R7, R3.reuse, 0x2, P6 ;  /* 0x0000000307077211 */ /* 0x080fe400030f16ff */
[-C--:B------:R-:W-:Y:S02]  /*a050*/  LEA R12, P6, R15, R0.reuse, 0x2 ;  /* 0x000000000f0c7211 */ /* 0x080fe400078c10ff */
[----:B------:R-:W-:Y:S01]  /*a060*/  ISETP.LT.AND P3, PT, R13, UR5, !P0 ;  /* 0x000000050d007c0c */ /* 0x000fe2000c761270 */
[----:B------:R2:W-:Y:S01]  /*a070*/  @P2 STG.E desc[UR12][R6.64], R9 ;  /* 0x0000000906002986 */ /* 0x0005e2000c10190c */
[C---:B------:R-:W-:Y:S01]  /*a080*/  LEA.HI.X.SX32 R13, R15.reuse, R3, 0x2, P6 ;  /* 0x000000030f0d7211 */ /* 0x040fe200030f16ff */
[----:B------:R-:W-:Y:S01]  /*a090*/  VIADD R15, R15, UR4 ;  /* 0x000000040f0f7c36 */ /* 0x000fe20008000000 */
[C---:B------:R-:W-:Y:S01]  /*a0a0*/  LOP3.LUT R14, R2.reuse, 0xf, RZ, 0xfc, !PT ;  /* 0x0000000f020e7812 */ /* 0x040fe200078efcff */
[----:B------:R-:W-:Y:S01]  /*a0b0*/  ULDC UR5, c[0x0][0x22c] ;  /* 0x00008b0000057ab9 */ /* 0x000fe20000000800 */
[----:B----4-:R-:W-:Y:S01]  /*a0c0*/  LOP3.LUT R8, R2, 0x10, RZ, 0xfc, !PT ;  /* 0x0000001002087812 */ /* 0x010fe200078efcff */
[----:B------:R4:W-:Y:S01]  /*a0d0*/  @P1 STG.E desc[UR12][R12.64], R21 ;  /* 0x000000150c001986 */ /* 0x0009e2000c10190c */
[----:B-----5:R-:W-:-:S02]  /*a0e0*/  LEA R4, P1, R15, R0, 0x2 ;  /* 0x000000000f047211 */ /* 0x020fc400078210ff */
[----:B------:R-:W-:Y:S01]  /*a0f0*/  ISETP.LT.AND P2, PT, R14, UR5, !P0 ;  /* 0x000000050e007c0c */ /* 0x000fe2000c741270 */
[C---:B------:R-:W-:Y:S01]  /*a100*/  VIADD R14, R15.reuse, UR4 ;  /* 0x000000040f0e7c36 */ /* 0x040fe20008000000 */
[-C--:B------:R-:W-:Y:S01]  /*a110*/  LEA.HI.X.SX32 R5, R15, R3.reuse, 0x2, P1 ;  /* 0x000000030f057211 */ /* 0x080fe200008f16ff */
[----:B------:R-:W-:Y:S01]  /*a120*/  ULDC UR5, c[0x0][0x22c] ;  /* 0x00008b0000057ab9 */ /* 0x000fe20000000800 */
[----:B--2---:R-:W-:Y:S02]  /*a130*/  LOP3.LUT R7, R2, 0x11, RZ, 0xfc, !PT ;  /* 0x0000001102077812 */ /* 0x004fe400078efcff */
[----:B------:R-:W-:Y:S01]  /*a140*/  ISETP.LT.AND P1, PT, R8, UR5, !P0 ;  /* 0x0000000508007c0c */ /* 0x000fe2000c721270 */
[----:B------:R-:W-:Y:S01]  /*a150*/  ULDC UR5, c[0x0][0x22c] ;  /* 0x00008b0000057ab9 */ /* 0x000fe20000000800 */
[C---:B------:R-:W-:Y:S01]  /*a160*/  LEA R6, P6, R14.reuse, R0, 0x2 ;  /* 0x000000000e067211 */ /* 0x040fe200078c10ff */
[----:B------:R2:W-:Y:S01]  /*a170*/  @P5 STG.E desc[UR12][R4.64], R10 ;  /* 0x0000000a04005986 */ /* 0x0005e2000c10190c */
[C---:B----4-:R-:W-:Y:S01]  /*a180*/  VIADD R12, R14.reuse, UR4 ;  /* 0x000000040e0c7c36 */ /* 0x050fe20008000000 */
[----:B------:R-:W-:Y:S01]  /*a190*/  ISETP.LT.AND P5, PT, R7, UR5, !P0 ;  /* 0x0000000507007c0c */ /* 0x000fe2000c7a1270 */
[----:B------:R-:W-:Y:S01]  /*a1a0*/  ULDC UR5, c[0x0][0x22c] ;  /* 0x00008b0000057ab9 */ /* 0x000fe20000000800 */
[----:B------:R-:W-:Y:S01]  /*a1b0*/  LEA.HI.X.SX32 R7, R14, R3, 0x2, P6 ;  /* 0x000000030e077211 */ /* 0x000fe200030f16ff */
[----:B------:R-:W-:Y:S01]  /*a1c0*/  VIADD R13, R12, UR4 ;  /* 0x000000040c0d7c36 */ /* 0x000fe20008000000 */
[----:B------:R-:W-:-:S02]  /*a1d0*/  LOP3.LUT R9, R2, 0x12, RZ, 0xfc, !PT ;  /* 0x0000001202097812 */ /* 0x000fc400078efcff */
[CC--:B------:R-:W-:Y:S01]  /*a1e0*/  LEA R8, P6, R12.reuse, R0.reuse, 0x2 ;  /* 0x000000000c087211 */ /* 0x0c0fe200078c10ff */
[----:B------:R4:W-:Y:S01]  /*a1f0*/  @P4 STG.E desc[UR12][R6.64], R22 ;  /* 0x0000001606004986 */ /* 0x0009e2000c10190c */
[----:B------:R-:W-:Y:S01]  /*a200*/  ISETP.LT.AND P4, PT, R9, UR5, !P0 ;  /* 0x0000000509007c0c */ /* 0x000fe2000c781270 */
[C---:B------:R-:W-:Y:S01]  /*a210*/  VIADD R14, R13.reuse, UR4 ;  /* 0x000000040d0e7c36 */ /* 0x040fe20008000000 */
[-C--:B------:R-:W-:Y:S01]  /*a220*/  LEA.HI.X.SX32 R9, R12, R3.reuse, 0x2, P6 ;  /* 0x000000030c097211 */ /* 0x080fe200030f16ff */
[----:B------:R-:W-:Y:S01]  /*a230*/  ULDC UR5, c[0x0][0x22c] ;  /* 0x00008b0000057ab9 */ /* 0x000fe20000000800 */
[C---:B--2---:R-:W-:Y:S01]  /*a240*/  LEA R4, P6, R13.reuse, R0, 0x2 ;  /* 0x000000000d047211 */ /* 0x044fe200078c10ff */
[----:B------:R-:W-:Y:S01]  /*a250*/  VIADD R15, R14, UR4 ;  /* 0x000000040e0f7c36 */ /* 0x000fe20008000000 */
[----:B------:R-:W-:Y:S01]  /*a260*/  LOP3.LUT R10, R2, 0x13, RZ, 0xfc, !PT ;  /* 0x00000013020a7812 */ /* 0x000fe200078efcff */
[----:B------:R2:W-:Y:S01]  /*a270*/  @P3 STG.E desc[UR12][R8.64], R11 ;  /* 0x0000000b08003986 */ /* 0x0005e2000c10190c */
[----:B------:R-:W-:-:S02]  /*a280*/  LEA.HI.X.SX32 R5, R13, R3, 0x2, P6 ;  /* 0x000000030d057211 */ /* 0x000fc400030f16ff */
[-C--:B------:R-:W-:Y:S02]  /*a290*/  LEA R12, P6, R14, R0.reuse, 0x2 ;  /* 0x000000000e0c7211 */ /* 0x080fe400078c10ff */
[----:B----4-:R-:W-:Y:S01]  /*a2a0*/  LOP3.LUT R7, R2, 0x14, RZ, 0xfc, !PT ;  /* 0x0000001402077812 */ /* 0x010fe200078efcff */
[----:B------:R4:W-:Y:S01]  /*a2b0*/  @P2 STG.E desc[UR12][R4.64], R23 ;  /* 0x0000001704002986 */ /* 0x0009e2000c10190c */
[-C--:B------:R-:W-:Y:S02]  /*a2c0*/  LEA.HI.X.SX32 R13, R14, R3.reuse, 0x2, P6 ;  /* 0x000000030e0d7211 */ /* 0x080fe400030f16ff */
[----:B------:R-:W-:Y:S01]  /*a2d0*/  ISETP.LT.AND P3, PT, R10, UR5, !P0 ;  /* 0x000000050a007c0c */ /* 0x000fe2000c761270 */
[----:B------:R-:W-:Y:S01]  /*a2e0*/  ULDC UR5, c[0x0][0x22c] ;  /* 0x00008b0000057ab9 */ /* 0x000fe20000000800 */
[----:B------:R-:W-:Y:S01]  /*a2f0*/  LEA R6, P6, R15, R0, 0x2 ;  /* 0x000000000f067211 */ /* 0x000fe200078c10ff */
[----:B------:R5:W-:Y:S01]  /*a300*/  @P1 STG.E desc[UR12][R12.64], R16 ;  /* 0x000000100c001986 */ /* 0x000be2000c10190c */
[----:B------:R-:W-:Y:S01]  /*a310*/  ISETP.LT.AND P2, PT, R7, UR5, !P0 ;  /* 0x0000000507007c0c */ /* 0x000fe2000c741270 */
[----:B------:R-:W-:Y:S01]  /*a320*/  ULDC UR5, c[0x0][0x22c] ;  /* 0x00008b0000057ab9 */ /* 0x000fe20000000800 */
[C---:B------:R-:W-:Y:S01]  /*a330*/  LEA.HI.X.SX32 R7, R15.reuse, R3, 0x2, P6 ;  /* 0x000000030f077211 */ /* 0x040fe200030f16ff */
[----:B------:R-:W-:Y:S01]  /*a340*/  VIADD R15, R15, UR4 ;  /* 0x000000040f0f7c36 */ /* 0x000fe20008000000 */
[----:B------:R-:W-:-:S02]  /*a350*/  LOP3.LUT R10, R2, 0x15, RZ, 0xfc, !PT ;  /* 0x00000015020a7812 */ /* 0x000fc400078efcff */
[----:B--2---:R-:W-:Y:S01]  /*a360*/  LOP3.LUT R8, R2, 0x16, RZ, 0xfc, !PT ;  /* 0x0000001602087812 */ /* 0x004fe200078efcff */
[----:B------:R2:W-:Y:S01]  /*a370*/  @P5 STG.E desc[UR12][R6.64], R28 ;  /* 0x0000001c06005986 */ /* 0x0005e2000c10190c */
[CC--:B----4-:R-:W-:Y:S02]  /*a380*/  LEA R4, P5, R15.reuse, R0.reuse, 0x2 ;  /* 0x000000000f047211 */ /* 0x0d0fe400078a10ff */
[----:B------:R-:W-:Y:S01]  /*a390*/  ISETP.LT.AND P1, PT, R10, UR5, !P0 ;  /* 0x000000050a007c0c */ /* 0x000fe2000c721270 */
[C---:B------:R-:W-:Y:S01]  /*a3a0*/  VIADD R10, R15.reuse, UR4 ;  /* 0x000000040f0a7c36 */ /* 0x040fe20008000000 */
[----:B------:R-:W-:Y:S01]  /*a3b0*/  ULDC UR5, c[0x0][0x22c] ;  /* 0x00008b0000057ab9 */ /* 0x000fe20000000800 */
[-C--:B------:R-:W-:Y:S02]  /*a3c0*/  LEA.HI.X.SX32 R5, R15, R3.reuse, 0x2, P5 ;  /* 0x000000030f057211 */ /* 0x080fe400028f16ff */
[----:B------:R-:W-:Y:S01]  /*a3d0*/  ISETP.LT.AND P5, PT, R8, UR5, !P0 ;  /* 0x0000000508007c0c */ /* 0x000fe2000c7a1270 */
[----:B------:R-:W-:Y:S01]  /*a3e0*/  ULDC UR5, c[0x0][0x22c] ;  /* 0x00008b0000057ab9 */ /* 0x000fe20000000800 */
[----:B------:R-:W-:Y:S01]  /*a3f0*/  LOP3.LUT R9, R2, 0x17, RZ, 0xfc, !PT ;  /* 0x0000001702097812 */ /* 0x000fe200078efcff */
[----:B------:R4:W-:Y:S01]  /*a400*/  @P4 STG.E desc[UR12][R4.64], R17 ;  /* 0x0000001104004986 */ /* 0x0009e2000c10190c */
[C---:B------:R-:W-:Y:S01]  /*a410*/  LEA R8, P6, R10.reuse, R0, 0x2 ;  /* 0x000000000a087211 */ /* 0x040fe200078c10ff */
[C---:B------:R-:W-:Y:S01]  /*a420*/  VIADD R11, R10.reuse, UR4 ;  /* 0x000000040a0b7c36 */ /* 0x040fe20008000000 */
[----:B------:R-:W-:Y:S01]  /*a430*/  ISETP.LT.AND P4, PT, R9, UR5, !P0 ;  /* 0x0000000509007c0c */ /* 0x000fe2000c781270 */
[----:B------:R-:W-:Y:S01]  /*a440*/  ULDC UR5, c[0x0][0x22c] ;  /* 0x00008b0000057ab9 */ /* 0x000fe20000000800 */
[----:B------:R-:W-:Y:S01]  /*a450*/  LEA.HI.X.SX32 R9, R10, R3, 0x2, P6 ;  /* 0x000000030a097211 */ /* 0x000fe200030f16ff */
[----:B-----5:R-:W-:Y:S01]  /*a460*/  VIADD R12, R11, UR4 ;  /* 0x000000040b0c7c36 */ /* 0x020fe20008000000 */
[----:B--2---:R-:W-:-:S02]  /*a470*/  LOP3.LUT R7, R2, 0x18, RZ, 0xfc, !PT ;  /* 0x0000001802077812 */ /* 0x004fc400078efcff */
[-C--:B------:R-:W-:Y:S01]  /*a480*/  LEA R6, P6, R11, R0.reuse, 0x2 ;  /* 0x000000000b067211 */ /* 0x080fe200078c10ff */
[----:B------:R2:W-:Y:S01]  /*a490*/  @P3 STG.E desc[UR12][R8.64], R29 ;  /* 0x0000001d08003986 */ /* 0x0005e2000c10190c */
[----:B------:R-:W-:Y:S01]  /*a4a0*/  ISETP.LT.AND P3, PT, R7, UR5, !P0 ;  /* 0x0000000507007c0c */ /* 0x000fe2000c761270 */
[----:B------:R-:W-:Y:S01]  /*a4b0*/  ULDC UR5, c[0x0][0x22c] ;  /* 0x00008b0000057ab9 */ /* 0x000fe20000000800 */
[-C--:B------:R-:W-:Y:S01]  /*a4c0*/  LEA.HI.X.SX32 R7, R11, R3.reuse, 0x2, P6 ;  /* 0x000000030b077211 */ /* 0x080fe200030f16ff */
[C---:B------:R-:W-:Y:S01]  /*a4d0*/  VIADD R11, R12.reuse, UR4 ;  /* 0x000000040c0b7c36 */ /* 0x040fe20008000000 */
[-C--:B----4-:R-:W-:Y:S02]  /*a4e0*/  LEA R4, P6, R12, R0.reuse, 0x2 ;  /* 0x000000000c047211 */ /* 0x090fe400078c10ff */
[----:B------:R-:W-:Y:S01]  /*a4f0*/  LOP3.LUT R10, R2, 0x19, RZ, 0xfc, !PT ;  /* 0x00000019020a7812 */ /* 0x000fe200078efcff */
[----:B------:R4:W-:Y:S01]  /*a500*/  @P2 STG.E desc[UR12][R6.64], R18 ;  /* 0x0000001206002986 */ /* 0x0009e2000c10190c */
[----:B------:R-:W-:Y:S01]  /*a510*/  LEA.HI.X.SX32 R5, R12, R3, 0x2, P6 ;  /* 0x000000030c057211 */ /* 0x000fe200030f16ff */
[C---:B------:R-:W-:Y:S01]  /*a520*/  VIADD R13, R11.reuse, UR4 ;  /* 0x000000040b0d7c36 */ /* 0x040fe20008000000 */
[----:B------:R-:W-:Y:S01]  /*a530*/  ISETP.LT.AND P2, PT, R10, UR5, !P0 ;  /* 0x000000050a007c0c */ /* 0x000fe2000c741270 */
[----:B------:R-:W-:Y:S01]  /*a540*/  ULDC UR5, c[0x0][0x22c] ;  /* 0x00008b0000057ab9 */ /* 0x000fe20000000800 */
[----:B------:R-:W-:Y:S01]  /*a550*/  LEA R10, P6, R11, R0, 0x2 ;  /* 0x000000000b0a7211 */ /* 0x000fe200078c10ff */
[----:B------:R5:W-:Y:S01]  /*a560*/  @P1 STG.E desc[UR12][R4.64], R30 ;  /* 0x0000001e04001986 */ /* 0x000be2000c10190c */
[----:B--2---:R-:W-:-:S02]  /*a570*/  LOP3.LUT R9, R2, 0x1a, RZ, 0xfc, !PT ;  /* 0x0000001a02097812 */ /* 0x004fc400078efcff */
        /* <DEDUP_REMOVED lines=20> */
[C---:B--2---:R-:W-:Y:S01]  /*a6c0*/  VIADD R10, R12.reuse, UR4 ;  /* 0x000000040c0a7c36 */ /* 0x044fe20008000000 */
[----:B------:R-:W-:Y:S01]  /*a6d0*/  ISETP.LT.AND P3, PT, R7, UR5, !P0 ;  /* 0x0000000507007c0c */ /* 0x000fe2000c761270 */
[----:B------:R-:W-:Y:S01]  /*a6e0*/  ULDC UR5, c[0x0][0x22c] ;  /* 0x00008b0000057ab9 */ /* 0x000fe20000000800 */
[----:B------:R-:W-:Y:S01]  /*a6f0*/  LEA.HI.X.SX32 R7, R12, R3, 0x2, P6 ;  /* 0x000000030c077211 */ /* 0x000fe200030f16ff */
[----:B------:R-:W-:Y:S01]  /*a700*/  VIADD R11, R10, UR4 ;  /* 0x000000040a0b7c36 */ /* 0x000fe20008000000 */
[----:B----4-:R-:W-:-:S02]  /*a710*/  LOP3.LUT R9, R2, 0x1e, RZ, 0xfc, !PT ;  /* 0x0000001e02097812 */ /* 0x010fc400078efcff */
[CC--:B------:R-:W-:Y:S01]  /*a720*/  LEA R8, P6, R10.reuse, R0.reuse, 0x2 ;  /* 0x000000000a087211 */ /* 0x0c0fe200078c10ff */
[----:B------:R2:W-:Y:S01]  /*a730*/  @P2 STG.E desc[UR12][R6.64], R36 ;  /* 0x0000002406002986 */ /* 0x0005e2000c10190c */
[----:B------:R-:W-:Y:S01]  /*a740*/  ISETP.LT.AND P2, PT, R9, UR5, !P0 ;  /* 0x0000000509007c0c */ /* 0x000fe2000c741270 */
[C---:B------:R-:W-:Y:S01]  /*a750*/  VIADD R12, R11.reuse, UR4 ;  /* 0x000000040b0c7c36 */ /* 0x040fe20008000000 */
[-C--:B------:R-:W-:Y:S01]  /*a760*/  LEA.HI.X.SX32 R9, R10, R3.reuse, 0x2, P6 ;  /* 0x000000030a097211 */ /* 0x080fe200030f16ff */
[----:B------:R-:W-:Y:S01]  /*a770*/  ULDC UR5, c[0x0][0x22c] ;  /* 0x00008b0000057ab9 */ /* 0x000fe20000000800 */
[C---:B-----5:R-:W-:Y:S01]  /*a780*/  LEA R4, P6, R11.reuse, R0, 0x2 ;  /* 0x000000000b047211 */ /* 0x060fe200078c10ff */
[----:B------:R-:W-:Y:S01]  /*a790*/  VIADD R13, R12, UR4 ;  /* 0x000000040c0d7c36 */ /* 0x000fe20008000000 */
[----:B------:R-:W-:Y:S01]  /*a7a0*/  LOP3.LUT R10, R2, 0x1f, RZ, 0xfc, !PT ;  /* 0x0000001f020a7812 */ /* 0x000fe200078efcff */
[----:B------:R4:W-:Y:S01]  /*a7b0*/  @P1 STG.E desc[UR12][R8.64], R25 ;  /* 0x0000001908001986 */ /* 0x0009e2000c10190c */
[----:B------:R-:W-:-:S02]  /*a7c0*/  LEA.HI.X.SX32 R5, R11, R3, 0x2, P6 ;  /* 0x000000030b057211 */ /* 0x000fc400030f16ff */
[----:B------:R-:W-:Y:S01]  /*a7d0*/  ISETP.LT.AND P1, PT, R10, UR5, !P0 ;  /* 0x000000050a007c0c */ /* 0x000fe2000c721270 */
[----:B------:R-:W-:Y:S01]  /*a7e0*/  ULDC UR5, c[0x0][0x22c] ;  /* 0x00008b0000057ab9 */ /* 0x000fe20000000800 */
[-C--:B------:R-:W-:Y:S01]  /*a7f0*/  LEA R10, P6, R12, R0.reuse, 0x2 ;  /* 0x000000000c0a7211 */ /* 0x080fe200078c10ff */
[----:B------:R5:W-:Y:S01]  /*a800*/  @P5 STG.E desc[UR12][R4.64], R37 ;  /* 0x0000002504005986 */ /* 0x000be2000c10190c */
[----:B--2---:R-:W-:Y:S02]  /*a810*/  LOP3.LUT R7, R2, 0x20, RZ, 0xfc, !PT ;  /* 0x0000002002077812 */ /* 0x004fe400078efcff */
        /* <DEDUP_REMOVED lines=544> */
[----:B-1----:R1:W-:Y:S01]  /*ca20*/  @P2 STG.E desc[UR12][R4.64], R120 ;  /* 0x0000007804002986 */ /* 0x0023e2000c10190c */
        /* <DEDUP_REMOVED lines=11> */
[----:B-1----:R-:W-:-:S02]  /*cae0*/  LEA R4, P5, R13, R0, 0x2 ;  /* 0x000000000d047211 */ /* 0x002fc400078a10ff */
        /* <DEDUP_REMOVED lines=21> */
[C---:B-1----:R-:W-:Y:S01]  /*cc40*/  LEA R4, P6, R11.reuse, R0, 0x2 ;  /* 0x000000000b047211 */ /* 0x042fe200078c10ff */
        /* <DEDUP_REMOVED lines=12> */
[----:B------:R-:W-:Y:S01]  /*cd10*/  ULDC UR5, c[0x0][0x22c] ;  /* 0x00008b0000057ab9 */ /* 0x000fe20000000800 */
[----:B------:R-:W-:Y:S01]  /*cd20*/  LOP3.LUT R12, R2, 0x75, RZ, 0xfc, !PT ;  /* 0x00000075020c7812 */ /* 0x000fe200078efcff */
[----:B---3--:R2:W-:Y:S01]  /*cd30*/  @P5 STG.E desc[UR12][R10.64], R80 ;  /* 0x000000500a005986 */ /* 0x0085e2000c10190c */
[C---:B------:R-:W-:Y:S01]  /*cd40*/  LEA.HI.X.SX32 R7, R13.reuse, R3, 0x2, P6 ;  /* 0x000000030d077211 */ /* 0x040fe200030f16ff */
[----:B------:R-:W-:Y:S01]  /*cd50*/  VIADD R13, R13, UR4 ;  /* 0x000000040d0d7c36 */ /* 0x000fe20008000000 */
[----:B------:R-:W-:Y:S01]  /*cd60*/  ISETP.LT.AND P5, PT, R12, UR5, !P0 ;  /* 0x000000050c007c0c */ /* 0x000fe2000c7a1270 */
[----:B------:R-:W-:Y:S01]  /*cd70*/  ULDC UR5, c[0x0][0x22c] ;  /* 0x00008b0000057ab9 */ /* 0x000fe20000000800 */
[----:B-1----:R-:W-:Y:S01]  /*cd80*/  LOP3.LUT R9, R2, 0x76, RZ, 0xfc, !PT ;  /* 0x0000007602097812 */ /* 0x002fe200078efcff */
[C---:B------:R-:W-:Y:S01]  /*cd90*/  VIADD R12, R13.reuse, UR4 ;  /* 0x000000040d0c7c36 */ /* 0x040fe20008000000 */
[----:B------:R1:W-:Y:S01]  /*cda0*/  @P4 STG.E desc[UR12][R6.64], R124 ;  /* 0x0000007c06004986 */ /* 0x0003e2000c10190c */
[----:B----4-:R-:W-:-:S02]  /*cdb0*/  LEA R4, P4, R13, R0, 0x2 ;  /* 0x000000000d047211 */ /* 0x010fc400078810ff */
[----:B------:R-:W-:Y:S02]  /*cdc0*/  LOP3.LUT R14, R2, 0x7e, RZ, 0xfc, !PT ;  /* 0x0000007e020e7812 */ /* 0x000fe400078efcff */
[CC--:B------:R-:W-:Y:S02]  /*cdd0*/  LEA R8, P6, R12.reuse, R0.reuse, 0x2 ;  /* 0x000000000c087211 */ /* 0x0c0fe400078c10ff */
[-C--:B------:R-:W-:Y:S02]  /*cde0*/  LEA.HI.X.SX32 R5, R13, R3.reuse, 0x2, P4 ;  /* 0x000000030d057211 */ /* 0x080fe400020f16ff */
[----:B------:R-:W-:Y:S01]  /*cdf0*/  ISETP.LT.AND P4, PT, R9, UR5, !P0 ;  /* 0x0000000509007c0c */ /* 0x000fe2000c781270 */
[----:B------:R-:W-:Y:S01]  /*ce00*/  ULDC UR5, c[0x0][0x22c] ;  /* 0x00008b0000057ab9 */ /* 0x000fe20000000800 */
[CC--:B------:R-:W-:Y:S01]  /*ce10*/  LEA.HI.X.SX32 R9, R12.reuse, R3.reuse, 0x2, P6 ;  /* 0x000000030c097211 */ /* 0x0c0fe200030f16ff */
[----:B------:R-:W-:Y:S01]  /*ce20*/  VIADD R12, R12, UR4 ;  /* 0x000000040c0c7c36 */ /* 0x000fe20008000000 */
[C---:B--2---:R-:W-:Y:S01]  /*ce30*/  LOP3.LUT R10, R2.reuse, 0x77, RZ, 0xfc, !PT ;  /* 0x00000077020a7812 */ /* 0x044fe200078efcff */
[----:B------:R2:W-:Y:S01]  /*ce40*/  @P3 STG.E desc[UR12][R4.64], R81 ;  /* 0x0000005104003986 */ /* 0x0005e2000c10190c */
[----:B-1----:R-:W-:Y:S01]  /*ce50*/  LOP3.LUT R7, R2, 0x78, RZ, 0xfc, !PT ;  /* 0x0000007802077812 */ /* 0x002fe200078efcff */
[----:B------:R-:W-:Y:S01]  /*ce60*/  VIADD R11, R12, UR4 ;  /* 0x000000040c0b7c36 */ /* 0x000fe20008000000 */
[----:B------:R-:W-:Y:S01]  /*ce70*/  ISETP.LT.AND P3, PT, R10, UR5, !P0 ;  /* 0x000000050a007c0c */ /* 0x000fe2000c761270 */
[----:B------:R-:W-:Y:S01]  /*ce80*/  ULDC UR5, c[0x0][0x22c] ;  /* 0x00008b0000057ab9 */ /* 0x000fe20000000800 */
[C---:B------:R-:W-:Y:S01]  /*ce90*/  LEA R6, P6, R12.reuse, R0, 0x2 ;  /* 0x000000000c067211 */ /* 0x040fe200078c10ff */
[----:B------:R1:W-:Y:S01]  /*cea0*/  @P2 STG.E desc[UR12][R8.64], R125 ;  /* 0x0000007d08002986 */ /* 0x0003e2000c10190c */
[----:B------:R-:W-:Y:S01]  /*ceb0*/  ISETP.LT.AND P2, PT, R7, UR5, !P0 ;  /* 0x0000000507007c0c */ /* 0x000fe2000c741270 */
[----:B------:R-:W-:Y:S01]  /*cec0*/  ULDC UR5, c[0x0][0x22c] ;  /* 0x00008b0000057ab9 */ /* 0x000fe20000000800 */
[----:B------:R-:W-:Y:S01]  /*ced0*/  LEA.HI.X.SX32 R7, R12, R3, 0x2, P6 ;  /* 0x000000030c077211 */ /* 0x000fe200030f16ff */
[----:B------:R-:W-:Y:S01]  /*cee0*/  VIADD R12, R11, UR4 ;  /* 0x000000040b0c7c36 */ /* 0x000fe20008000000 */
[----:B------:R-:W-:-:S02]  /*cef0*/  LOP3.LUT R10, R2, 0x79, RZ, 0xfc, !PT ;  /* 0x00000079020a7812 */ /* 0x000fc400078efcff */
[CC--:B--2---:R-:W-:Y:S01]  /*cf00*/  LEA R4, P6, R11.reuse, R0.reuse, 0x2 ;  /* 0x000000000b047211 */ /* 0x0c4fe200078c10ff */
[----:B------:R-:W-:Y:S01]  /*cf10*/  VIADD R13, R12, UR4 ;  /* 0x000000040c0d7c36 */ /* 0x000fe20008000000 */
[----:B------:R2:W-:Y:S01]  /*cf20*/  @P1 STG.E desc[UR12][R6.64], R82 ;  /* 0x0000005206001986 */ /* 0x0005e2000c10190c */
[----:B------:R-:W-:Y:S01]  /*cf30*/  ISETP.LT.AND P1, PT, R10, UR5, !P0 ;  /* 0x000000050a007c0c */ /* 0x000fe2000c721270 */
[----:B------:R-:W-:Y:S01]  /*cf40*/  ULDC UR5, c[0x0][0x22c] ;  /* 0x00008b0000057ab9 */ /* 0x000fe20000000800 */
[-C--:B------:R-:W-:Y:S02]  /*cf50*/  LEA.HI.X.SX32 R5, R11, R3.reuse, 0x2, P6 ;  /* 0x000000030b057211 */ /* 0x080fe400030f16ff */
[----:B-1----:R-:W-:Y:S02]  /*cf60*/  LEA R8, P6, R12, R0, 0x2 ;  /* 0x000000000c087211 */ /* 0x002fe400078c10ff */
[----:B------:R-:W-:Y:S01]  /*cf70*/  LOP3.LUT R11, R2, 0x7a, RZ, 0xfc, !PT ;  /* 0x0000007a020b7812 */ /* 0x000fe200078efcff */
[----:B------:R1:W-:Y:S01]  /*cf80*/  @P5 STG.E desc[UR12][R4.64], R126 ;  /* 0x0000007e04005986 */ /* 0x0003e2000c10190c */
[----:B------:R-:W-:-:S02]  /*cf90*/  LEA.HI.X.SX32 R9, R12, R3, 0x2, P6 ;  /* 0x000000030c097211 */ /* 0x000fc400030f16ff */
[-C--:B------:R-:W-:Y:S02]  /*cfa0*/  LEA R10, P6, R13, R0.reuse, 0x2 ;  /* 0x000000000d0a7211 */ /* 0x080fe400078c10ff */
[----:B------:R-:W-:Y:S01]  /*cfb0*/  ISETP.LT.AND P5, PT, R11, UR5, !P0 ;  /* 0x000000050b007c0c */ /* 0x000fe2000c7a1270 */
[----:B------:R3:W-:Y:S01]  /*cfc0*/  @P4 STG.E desc[UR12][R8.64], R83 ;  /* 0x0000005308004986 */ /* 0x0007e2000c10190c */
[C---:B------:R-:W-:Y:S01]  /*cfd0*/  LEA.HI.X.SX32 R11, R13.reuse, R3, 0x2, P6 ;  /* 0x000000030d0b7211 */ /* 0x040fe200030f16ff */
[----:B------:R-:W-:Y:S01]  /*cfe0*/  VIADD R13, R13, UR4 ;  /* 0x000000040d0d7c36 */ /* 0x000fe20008000000 */
[C---:B------:R-:W-:Y:S01]  /*cff0*/  LOP3.LUT R12, R2.reuse, 0x7b, RZ, 0xfc, !PT ;  /* 0x0000007b020c7812 */ /* 0x040fe200078efcff */
[----:B------:R-:W-:Y:S01]  /*d000*/  ULDC UR5, c[0x0][0x22c] ;  /* 0x00008b0000057ab9 */ /* 0x000fe20000000800 */
[----:B--2---:R-:W-:Y:S01]  /*d010*/  LOP3.LUT R6, R2, 0x7c, RZ, 0xfc, !PT ;  /* 0x0000007c02067812 */ /* 0x004fe200078efcff */
[----:B------:R2:W-:Y:S01]  /*d020*/  @P3 STG.E desc[UR12][R10.64], R127 ;  /* 0x0000007f0a003986 */ /* 0x0005e2000c10190c */
[C---:B------:R-:W-:Y:S01]  /*d030*/  VIADD R7, R13.reuse, UR4 ;  /* 0x000000040d077c36 */ /* 0x040fe20008000000 */
[----:B-1----:R-:W-:-:S02]  /*d040*/  LEA R4, P3, R13, R0, 0x2 ;  /* 0x000000000d047211 */ /* 0x002fc400078610ff */
[----:B------:R-:W-:Y:S01]  /*d050*/  ISETP.LT.AND P4, PT, R12, UR5, !P0 ;  /* 0x000000050c007c0c */ /* 0x000fe2000c781270 */
[----:B------:R-:W-:Y:S01]  /*d060*/  ULDC UR5, c[0x0][0x22c] ;  /* 0x00008b0000057ab9 */ /* 0x000fe20000000800 */
[----:B---3--:R-:W-:Y:S01]  /*d070*/  VIADD R9, R7, UR4 ;  /* 0x0000000407097c36 */ /* 0x008fe20008000000 */
[-C--:B------:R-:W-:Y:S02]  /*d080*/  LEA.HI.X.SX32 R5, R13, R3.reuse, 0x2, P3 ;  /* 0x000000030d057211 */ /* 0x080fe400018f16ff */
[----:B------:R-:W-:Y:S01]  /*d090*/  ISETP.LT.AND P3, PT, R6, UR5, !P0 ;  /* 0x0000000506007c0c */ /* 0x000fe2000c761270 */
[----:B------:R-:W-:Y:S01]  /*d0a0*/  VIADD R12, R9, UR4 ;  /* 0x00000004090c7c36 */ /* 0x000fe20008000000 */
[CC--:B------:R-:W-:Y:S01]  /*d0b0*/  LEA R6, P6, R7.reuse, R0.reuse, 0x2 ;  /* 0x0000000007067211 */ /* 0x0c0fe200078c10ff */
[----:B------:R-:W-:Y:S01]  /*d0c0*/  ULDC UR5, c[0x0][0x22c] ;  /* 0x00008b0000057ab9 */ /* 0x000fe20000000800 */
[----:B------:R-:W-:Y:S01]  /*d0d0*/  LOP3.LUT R8, R2, 0x7d, RZ, 0xfc, !PT ;  /* 0x0000007d02087812 */ /* 0x000fe200078efcff */
[----:B------:R-:W-:Y:S01]  /*d0e0*/  VIADD R13, R12, UR4 ;  /* 0x000000040c0d7c36 */ /* 0x000fe20008000000 */
[-C--:B------:R-:W-:Y:S01]  /*d0f0*/  LEA.HI.X.SX32 R7, R7, R3.reuse, 0x2, P6 ;  /* 0x0000000307077211 */ /* 0x080fe200030f16ff */
[----:B------:R1:W-:Y:S01]  /*d100*/  @P2 STG.E desc[UR12][R4.64], R84 ;  /* 0x0000005404002986 */ /* 0x0003e2000c10190c */
[----:B------:R-:W-:Y:S01]  /*d110*/  ISETP.LT.AND P2, PT, R8, UR5, !P0 ;  /* 0x0000000508007c0c */ /* 0x000fe2000c741270 */
[----:B------:R-:W-:Y:S01]  /*d120*/  VIADD R15, R13, UR4 ;  /* 0x000000040d0f7c36 */ /* 0x000fe20008000000 */
[CC--:B--2---:R-:W-:Y:S01]  /*d130*/  LEA R10, P6, R12.reuse, R0.reuse, 0x2 ;  /* 0x000000000c0a7211 */ /* 0x0c4fe200078c10ff */
[----:B------:R2:W-:Y:S01]  /*d140*/  @P1 STG.E desc[UR12][R6.64], R208 ;  /* 0x000000d006001986 */ /* 0x0005e2000c10190c */
[----:B------:R-:W-:Y:S01]  /*d150*/  LEA R8, P1, R9, R0, 0x2 ;  /* 0x0000000009087211 */ /* 0x000fe200078210ff */
[----:B------:R-:W-:Y:S01]  /*d160*/  VIADD R16, R15, UR4 ;  /* 0x000000040f107c36 */ /* 0x000fe20008000000 */
[----:B------:R-:W-:-:S02]  /*d170*/  LEA.HI.X.SX32 R11, R12, R3, 0x2, P6 ;  /* 0x000000030c0b7211 */ /* 0x000fc400030f16ff */
[-C--:B------:R-:W-:Y:S01]  /*d180*/  LEA.HI.X.SX32 R9, R9, R3.reuse, 0x2, P1 ;  /* 0x0000000309097211 */ /* 0x080fe200008f16ff */
[----:B------:R-:W-:Y:S01]  /*d190*/  VIADD R17, R16, UR4 ;  /* 0x0000000410117c36 */ /* 0x000fe20008000000 */
[-C--:B------:R-:W-:Y:S01]  /*d1a0*/  LEA R12, P1, R15, R0.reuse, 0x2 ;  /* 0x000000000f0c7211 */ /* 0x080fe200078210ff */
[----:B------:R-:W-:Y:S01]  /*d1b0*/  ULDC UR4, c[0x0][0x22c] ;  /* 0x00008b0000047ab9 */ /* 0x000fe20000000800 */
[C---:B-1----:R-:W-:Y:S01]  /*d1c0*/  LEA R4, P6, R13.reuse, R0, 0x2 ;  /* 0x000000000d047211 */ /* 0x042fe200078c10ff */
[----:B------:R1:W-:Y:S03]  /*d1d0*/  @P5 STG.E desc[UR12][R8.64], R85 ;  /* 0x0000005508005986 */ /* 0x0003e6000c10190c */
[-C--:B------:R-:W-:Y:S01]  /*d1e0*/  LEA.HI.X.SX32 R5, R13, R3.reuse, 0x2, P6 ;  /* 0x000000030d057211 */ /* 0x080fe200030f16ff */
[----:B------:R1:W-:Y:S01]  /*d1f0*/  @P4 STG.E desc[UR12][R10.64], R209 ;  /* 0x000000d10a004986 */ /* 0x0003e2000c10190c */
[----:B------:R-:W-:-:S02]  /*d200*/  LEA.HI.X.SX32 R13, R15, R3, 0x2, P1 ;  /* 0x000000030f0d7211 */ /* 0x000fc400008f16ff */
[----:B------:R-:W-:Y:S01]  /*d210*/  ISETP.LT.AND P1, PT, R14, UR4, !P0 ;  /* 0x000000040e007c0c */ /* 0x000fe2000c721270 */
[----:B------:R-:W-:Y:S01]  /*d220*/  ULDC UR4, c[0x0][0x22c] ;  /* 0x00008b0000047ab9 */ /* 0x000fe20000000800 */
[----:B------:R-:W-:Y:S01]  /*d230*/  LOP3.LUT R14, R2, 0x7f, RZ, 0xfc, !PT ;  /* 0x0000007f020e7812 */ /* 0x000fe200078efcff */
[----:B------:R1:W-:Y:S01]  /*d240*/  @P3 STG.E desc[UR12][R4.64], R86 ;  /* 0x0000005604003986 */ /* 0x0003e2000c10190c */
[CC--:B--2---:R-:W-:Y:S02]  /*d250*/  LEA R6, P6, R17.reuse, R0.reuse, 0x2 ;  /* 0x0000000011067211 */ /* 0x0c4fe400078c10ff */
[----:B------:R-:W-:Y:S01]  /*d260*/  ISETP.LT.AND P0, PT, R14, UR4, !P0 ;  /* 0x000000040e007c0c */ /* 0x000fe2000c701270 */
[----:B------:R1:W-:Y:S01]  /*d270*/  @P2 STG.E desc[UR12][R12.64], R210 ;  /* 0x000000d20c002986 */ /* 0x0003e2000c10190c */
[----:B------:R-:W-:Y:S02]  /*d280*/  LEA.HI.X.SX32 R7, R17, R3, 0x2, P6 ;  /* 0x0000000311077211 */ /* 0x000fe400030f16ff */
[----:B------:R-:W-:-:S04]  /*d290*/  LEA R2, P6, R16, R0, 0x2 ;  /* 0x0000000010027211 */ /* 0x000fc800078c10ff */
[----:B------:R-:W-:-:S05]  /*d2a0*/  LEA.HI.X.SX32 R3, R16, R3, 0x2, P6 ;  /* 0x0000000310037211 */ /* 0x000fca00030f16ff */
[----:B------:R1:W-:Y:S01]  /*d2b0*/  @P1 STG.E desc[UR12][R2.64], R87 ;  /* 0x0000005702001986 */ /* 0x0003e2000c10190c */
[----:B------:R-:W-:Y:S05]  /*d2c0*/  @!P0 EXIT ;  /* 0x000000000000894d */ /* 0x000fea0003800000 */
[----:B------:R-:W-:Y:S01]  /*d2d0*/  STG.E desc[UR12][R6.64], R211 ;  /* 0x000000d306007986 */ /* 0x000fe2000c10190c */
[----:B------:R-:W-:Y:S05]  /*d2e0*/  EXIT ;  /* 0x000000000000794d */ /* 0x000fea0003800000 */
.L_x_2:
[----:B------:R-:W-:-:S00]  /*d2f0*/  BRA `(.L_x_2) ;  /* 0xfffffffc00fc7947 */ /* 0x000fc0000383ffff */
[----:B------:R-:W-:-:S00]  /*d300*/  NOP ;  /* 0x0000000000007918 */ /* 0x000fc00000000000 */
[----:B------:R-:W-:-:S00]  /*d310*/  NOP ;  /* 0x0000000000007918 */ /* 0x000fc00000000000 */
[----:B------:R-:W-:-:S00]  /*d320*/  NOP ;  /* 0x0000000000007918 */ /* 0x000fc00000000000 */
[----:B------:R-:W-:-:S00]  /*d330*/  NOP ;  /* 0x0000000000007918 */ /* 0x000fc00000000000 */
[----:B------:R-:W-:-:S00]  /*d340*/  NOP ;  /* 0x0000000000007918 */ /* 0x000fc00000000000 */
[----:B------:R-:W-:-:S00]  /*d350*/  NOP ;  /* 0x0000000000007918 */ /* 0x000fc00000000000 */
[----:B------:R-:W-:-:S00]  /*d360*/  NOP ;  /* 0x0000000000007918 */ /* 0x000fc00000000000 */
[----:B------:R-:W-:-:S00]  /*d370*/  NOP ;  /* 0x0000000000007918 */ /* 0x000fc00000000000 */
.L_x_3:


//--------------------- .nv.shared.matmul_kernel  --------------------------
	.section	.nv.shared.matmul_kernel,"aw",@nobits
	.sectionflags	@""
	.align	16
	.zero		1024


//--------------------- .nv.shared.reserved.0     --------------------------
	.section	.nv.shared.reserved.0,"aw",@nobits
	.weak		__nv_reservedSMEM_offset_0_alias
	.size		__nv_reservedSMEM_offset_0_alias, 0, 0
	.other		__nv_reservedSMEM_offset_0_alias,@"STO_CUDA_RESERVED_SHARED STV_DEFAULT"
__nv_reservedSMEM_offset_0_alias:
	.zero		0


//--------------------- .nv.constant0.matmul_kernel --------------------------
	.section	.nv.constant0.matmul_kernel,"a",@progbits
	.sectionflags	@""
	.align	4
.nv.constant0.matmul_kernel:
	.zero		608


//--------------------- SYMBOLS --------------------------

	.type		.nv.reservedSmem.offset0,@object
	.size		.nv.reservedSmem.offset0,0x4
